	.target	sm_90a

	.elftype	@"ET_EXEC"


//--------------------- .note.nv.tkinfo           --------------------------
	.section	.note.nv.tkinfo,"",@"SHT_NOTE"
	.sectionflags	@"SHF_NOTE_NV_TKINFO"
	.tkinfo
        /*0018*/ 	.word	0x00000002
        /*0030*/ 	.string	""
        /*0030*/ 	.string	"ptxas"
        /*0030*/ 	.string	"Cuda compilation tools, release 13.0, V13.0.88"
        /*0030*/ 	.string	"Build cuda_13.0.r13.0/compiler.36424714_0"
        /*0030*/ 	.string	"-arch sm_90a -m 64 "



//--------------------- .note.nv.cuinfo           --------------------------
	.section	.note.nv.cuinfo,"",@"SHT_NOTE"
	.sectionflags	@"SHF_NOTE_NV_CUINFO"
        /*0018*/ 	.short	0x0002
        /*001a*/ 	.short	0x005a
        /*001c*/ 	.short	0x0082
	.zero		2


//--------------------- .nv.info                  --------------------------
	.section	.nv.info,"",@"SHT_CUDA_INFO"
	.align	4


	//----- nvinfo : EIATTR_REGCOUNT
	.align		4
        /*0000*/ 	.byte	0x04, 0x2f
        /*0002*/ 	.short	(.L_12 - .L_11)
	.align		4
.L_11:
        /*0004*/ 	.word	index@(_ZN7cutlass13device_kernelINS_4gemm6kernel13GemmUniversalIN4cute5tupleIJiiiiEEENS1_10collective13CollectiveMmaINS1_37MainloopSm90TmaGmmaWarpSpecializedFP8ILi12ENS5_IJNS4_1CILi2EEENSA_ILi1EEESC_EEENS1_35KernelTmaWarpSpecializedCooperativeEEENS5_IJNSA_ILi512EEENSA_ILi64EEENSA_ILi32EEEEEENS_12float_e4m3_tENS5_IJlSC_lEEESK_SL_NS4_8TiledMMAINS4_8MMA_AtomIJNS4_4SM904GMMA30MMA_64x64x32_F32E4M3E4M3_SS_TNILNSP_7ScaleInE1ELSR_1EEEEEENS4_6LayoutISD_NS5_IJSC_NSA_ILi0EEESV_EEEEENS5_IJNS4_10UnderscoreESY_SY_EEEEENS4_13SM90_TMA_LOADENS4_14ComposedLayoutINS4_7SwizzleILi1ELi4ELi3EEENS4_18smem_ptr_flag_bitsILi8EEENSU_INS5_IJNSA_ILi8EEESI_EEENS5_IJSI_SC_EEEEEEEvNS4_8identityENS4_23SM90_TMA_LOAD_MULTICASTES1B_vS1C_EENS_8epilogue10collective6detail29Sm90TmaWarpSpecializedAdapterINS1G_15DefaultEpilogueISK_SL_SL_NS1F_6thread17LinearCombinationISK_Li1EffLNS1K_9ScaleType4KindE0ELNS_15FloatRoundStyleE2ESK_EENS1_15EpilogueDefaultEEEEEvvEEEEvNT_6ParamsE)
        /*0008*/ 	.word	0x000000a8


	//----- nvinfo : EIATTR_FRAME_SIZE
	.align		4
.L_12:
        /*000c*/ 	.byte	0x04, 0x11
        /*000e*/ 	.short	(.L_14 - .L_13)
	.align		4
.L_13:
        /*0010*/ 	.word	index@(_ZN7cutlass13device_kernelINS_4gemm6kernel13GemmUniversalIN4cute5tupleIJiiiiEEENS1_10collective13CollectiveMmaINS1_37MainloopSm90TmaGmmaWarpSpecializedFP8ILi12ENS5_IJNS4_1CILi2EEENSA_ILi1EEESC_EEENS1_35KernelTmaWarpSpecializedCooperativeEEENS5_IJNSA_ILi512EEENSA_ILi64EEENSA_ILi32EEEEEENS_12float_e4m3_tENS5_IJlSC_lEEESK_SL_NS4_8TiledMMAINS4_8MMA_AtomIJNS4_4SM904GMMA30MMA_64x64x32_F32E4M3E4M3_SS_TNILNSP_7ScaleInE1ELSR_1EEEEEENS4_6LayoutISD_NS5_IJSC_NSA_ILi0EEESV_EEEEENS5_IJNS4_10UnderscoreESY_SY_EEEEENS4_13SM90_TMA_LOADENS4_14ComposedLayoutINS4_7SwizzleILi1ELi4ELi3EEENS4_18smem_ptr_flag_bitsILi8EEENSU_INS5_IJNSA_ILi8EEESI_EEENS5_IJSI_SC_EEEEEEEvNS4_8identityENS4_23SM90_TMA_LOAD_MULTICASTES1B_vS1C_EENS_8epilogue10collective6detail29Sm90TmaWarpSpecializedAdapterINS1G_15DefaultEpilogueISK_SL_SL_NS1F_6thread17LinearCombinationISK_Li1EffLNS1K_9ScaleType4KindE0ELNS_15FloatRoundStyleE2ESK_EENS1_15EpilogueDefaultEEEEEvvEEEEvNT_6ParamsE)
        /*0014*/ 	.word	0x00000110


	//----- nvinfo : EIATTR_MIN_STACK_SIZE
	.align		4
.L_14:
        /*0018*/ 	.byte	0x04, 0x12
        /*001a*/ 	.short	(.L_16 - .L_15)
	.align		4
.L_15:
        /*001c*/ 	.word	index@(_ZN7cutlass13device_kernelINS_4gemm6kernel13GemmUniversalIN4cute5tupleIJiiiiEEENS1_10collective13CollectiveMmaINS1_37MainloopSm90TmaGmmaWarpSpecializedFP8ILi12ENS5_IJNS4_1CILi2EEENSA_ILi1EEESC_EEENS1_35KernelTmaWarpSpecializedCooperativeEEENS5_IJNSA_ILi512EEENSA_ILi64EEENSA_ILi32EEEEEENS_12float_e4m3_tENS5_IJlSC_lEEESK_SL_NS4_8TiledMMAINS4_8MMA_AtomIJNS4_4SM904GMMA30MMA_64x64x32_F32E4M3E4M3_SS_TNILNSP_7ScaleInE1ELSR_1EEEEEENS4_6LayoutISD_NS5_IJSC_NSA_ILi0EEESV_EEEEENS5_IJNS4_10UnderscoreESY_SY_EEEEENS4_13SM90_TMA_LOADENS4_14ComposedLayoutINS4_7SwizzleILi1ELi4ELi3EEENS4_18smem_ptr_flag_bitsILi8EEENSU_INS5_IJNSA_ILi8EEESI_EEENS5_IJSI_SC_EEEEEEEvNS4_8identityENS4_23SM90_TMA_LOAD_MULTICASTES1B_vS1C_EENS_8epilogue10collective6detail29Sm90TmaWarpSpecializedAdapterINS1G_15DefaultEpilogueISK_SL_SL_NS1F_6thread17LinearCombinationISK_Li1EffLNS1K_9ScaleType4KindE0ELNS_15FloatRoundStyleE2ESK_EENS1_15EpilogueDefaultEEEEEvvEEEEvNT_6ParamsE)
        /*0020*/ 	.word	0x00000110
.L_16:


//--------------------- .nv.compat                --------------------------
	.section	.nv.compat,"",@"SHT_CUDA_COMPAT_INFO"
	.align	4
        /*0000*/ 	.byte	0x02, 0x09, 0x01, 0x00, 0x02, 0x02, 0x04, 0x00, 0x02, 0x05, 0x05, 0x00, 0x03, 0x07, 0x01, 0x01
        /*0010*/ 	.byte	0x02, 0x03, 0x01, 0x00, 0x02, 0x06, 0x01, 0x00, 0x04, 0x0b, 0x08, 0x00, 0x00, 0x00, 0x00, 0x00
        /*0020*/ 	.byte	0x00, 0x00, 0x00, 0x00


//--------------------- .nv.info._ZN7cutlass13device_kernelINS_4gemm6kernel13GemmUniversalIN4cute5tupleIJiiiiEEENS1_10collective13CollectiveMmaINS1_37MainloopSm90TmaGmmaWarpSpecializedFP8ILi12ENS5_IJNS4_1CILi2EEENSA_ILi1EEESC_EEENS1_35KernelTmaWarpSpecializedCooperativeEEENS5_IJNSA_ILi512EEENSA_ILi64EEENSA_ILi32EEEEEENS_12float_e4m3_tENS5_IJlSC_lEEESK_SL_NS4_8TiledMMAINS4_8MMA_AtomIJNS4_4SM904GMMA30MMA_64x64x32_F32E4M3E4M3_SS_TNILNSP_7ScaleInE1ELSR_1EEEEEENS4_6LayoutISD_NS5_IJSC_NSA_ILi0EEESV_EEEEENS5_IJNS4_10UnderscoreESY_SY_EEEEENS4_13SM90_TMA_LOADENS4_14ComposedLayoutINS4_7SwizzleILi1ELi4ELi3EEENS4_18smem_ptr_flag_bitsILi8EEENSU_INS5_IJNSA_ILi8EEESI_EEENS5_IJSI_SC_EEEEEEEvNS4_8identityENS4_23SM90_TMA_LOAD_MULTICASTES1B_vS1C_EENS_8epilogue10collective6detail29Sm90TmaWarpSpecializedAdapterINS1G_15DefaultEpilogueISK_SL_SL_NS1F_6thread17LinearCombinationISK_Li1EffLNS1K_9ScaleType4KindE0ELNS_15FloatRoundStyleE2ESK_EENS1_15EpilogueDefaultEEEEEvvEEEEvNT_6ParamsE --------------------------
	.section	.nv.info._ZN7cutlass13device_kernelINS_4gemm6kernel13GemmUniversalIN4cute5tupleIJiiiiEEENS1_10collective13CollectiveMmaINS1_37MainloopSm90TmaGmmaWarpSpecializedFP8ILi12ENS5_IJNS4_1CILi2EEENSA_ILi1EEESC_EEENS1_35KernelTmaWarpSpecializedCooperativeEEENS5_IJNSA_ILi512EEENSA_ILi64EEENSA_ILi32EEEEEENS_12float_e4m3_tENS5_IJlSC_lEEESK_SL_NS4_8TiledMMAINS4_8MMA_AtomIJNS4_4SM904GMMA30MMA_64x64x32_F32E4M3E4M3_SS_TNILNSP_7ScaleInE1ELSR_1EEEEEENS4_6LayoutISD_NS5_IJSC_NSA_ILi0EEESV_EEEEENS5_IJNS4_10UnderscoreESY_SY_EEEEENS4_13SM90_TMA_LOADENS4_14ComposedLayoutINS4_7SwizzleILi1ELi4ELi3EEENS4_18smem_ptr_flag_bitsILi8EEENSU_INS5_IJNSA_ILi8EEESI_EEENS5_IJSI_SC_EEEEEEEvNS4_8identityENS4_23SM90_TMA_LOAD_MULTICASTES1B_vS1C_EENS_8epilogue10collective6detail29Sm90TmaWarpSpecializedAdapterINS1G_15DefaultEpilogueISK_SL_SL_NS1F_6thread17LinearCombinationISK_Li1EffLNS1K_9ScaleType4KindE0ELNS_15FloatRoundStyleE2ESK_EENS1_15EpilogueDefaultEEEEEvvEEEEvNT_6ParamsE,"",@"SHT_CUDA_INFO"
	.sectionflags	@""
	.align	4


	//----- nvinfo : EIATTR_CUDA_API_VERSION
	.align		4
        /*0000*/ 	.byte	0x04, 0x37
        /*0002*/ 	.short	(.L_18 - .L_17)
.L_17:
        /*0004*/ 	.word	0x00000082


	//----- nvinfo : EIATTR_KPARAM_INFO
	.align		4
.L_18:
        /*0008*/ 	.byte	0x04, 0x17
        /*000a*/ 	.short	(.L_20 - .L_19)
.L_19:
        /*000c*/ 	.word	0x00000000
        /*0010*/ 	.short	0x0000
        /*0012*/ 	.short	0x0070
        /*0014*/ 	.byte	0x00, 0xf0, 0x01, 0x10


	//----- nvinfo : EIATTR_SPARSE_MMA_MASK
	.align		4
.L_20:
        /*0018*/ 	.byte	0x03, 0x50
        /*001a*/ 	.short	0x0000


	//----- nvinfo : EIATTR_MAXREG_COUNT
	.align		4
        /*001c*/ 	.byte	0x03, 0x1b
        /*001e*/ 	.short	0x00a8


	//----- nvinfo : EIATTR_NUM_BARRIERS
	.align		4
        /*0020*/ 	.byte	0x02, 0x4c
        /*0022*/ 	.byte	0x01
	.zero		1


	//----- nvinfo : EIATTR_ANNOTATIONS
	.align		4
        /*0024*/ 	.byte	0x04, 0x55
        /*0026*/ 	.short	(.L_22 - .L_21)


	//   ....[0]....
.L_21:
        /*0028*/ 	.word	0x00000001
        /*002c*/ 	.byte	0x30, 0x08, 0x00, 0x00, 0x01, 0x00, 0x00, 0x00, 0x30, 0x09, 0x00, 0x00, 0x01, 0x00, 0x00, 0x00
        /* <DEDUP_REMOVED lines=203> */
        /*0cec*/ 	.byte	0xf0, 0x57, 0x01, 0x00, 0x01, 0x00, 0x00, 0x00, 0x40, 0x58, 0x01, 0x00


	//----- nvinfo : EIATTR_MERCURY_ISA_VERSION
	.align		4
.L_22:
        /*0cf8*/ 	.byte	0x03, 0x5f
        /*0cfa*/ 	.short	0x0101


	//----- nvinfo : EIATTR_INT_WARP_WIDE_INSTR_OFFSETS
	.align		4
        /*0cfc*/ 	.byte	0x04, 0x31
        /*0cfe*/ 	.short	(.L_24 - .L_23)


	//   ....[0]....
.L_23:
        /*0d00*/ 	.word	0x00000650


	//   ....[1]....
        /*0d04*/ 	.word	0x000006e0


	//   ....[2]....
        /*0d08*/ 	.word	0x00000800


	//   ....[3]....
        /*0d0c*/ 	.word	0x00004370


	//----- nvinfo : EIATTR_COOP_GROUP_MASK_REGIDS
	.align		4
.L_24:
        /*0d10*/ 	.byte	0x04, 0x29
        /*0d12*/ 	.short	(.L_26 - .L_25)


	//   ....[0]....
.L_25:
        /*0d14*/ 	.word	0xffffffff


	//   ....[1]....
        /*0d18*/ 	.word	0xffffffff


	//   ....[2]....
        /*0d1c*/ 	.word	0xffffffff


	//   ....[3]....
        /*0d20*/ 	.word	0xffffffff


	//   ....[4]....
        /*0d24*/ 	.word	0xffffffff


	//   ....[5]....
        /*0d28*/ 	.word	0xffffffff


	//----- nvinfo : EIATTR_COOP_GROUP_INSTR_OFFSETS
	.align		4
.L_26:
        /*0d2c*/ 	.byte	0x04, 0x28
        /*0d2e*/ 	.short	(.L_28 - .L_27)


	//   ....[0]....
.L_27:
        /*0d30*/ 	.word	0x00000070


	//   ....[1]....
        /*0d34*/ 	.word	0x00000080


	//   ....[2]....
        /*0d38*/ 	.word	0x000001a0


	//   ....[3]....
        /*0d3c*/ 	.word	0x000004f0


	//   ....[4]....
        /*0d40*/ 	.word	0x00000970


	//   ....[5]....
        /*0d44*/ 	.word	0x00001780


	//----- nvinfo : EIATTR_REG_RECONFIG
	.align		4
.L_28:
        /*0d48*/ 	.byte	0x01, 0x54
	.zero		2


	//----- nvinfo : EIATTR_MBARRIER_INSTR_OFFSETS
	.align		4
        /*0d4c*/ 	.byte	0x04, 0x39
        /*0d4e*/ 	.short	(.L_30 - .L_29)


	//   ....[0]....
.L_29:
        /*0d50*/ 	.word	0x00000340
        /*0d54*/ 	.word	0x000000ff
        /*0d58*/ 	.word	0x00000000
        /*0d5c*/ 	.short	0x0100
        /*0d5e*/ 	.byte	0x09
	.zero		1


	//   ....[1]....
        /*0d60*/ 	.word	0x00000350
        /*0d64*/ 	.word	0x000000ff
        /*0d68*/ 	.word	0x00000060
        /*0d6c*/ 	.short	0x0100
        /*0d6e*/ 	.byte	0x09
	.zero		1


	//   ....[2]....
        /*0d70*/ 	.word	0x00000360
        /*0d74*/ 	.word	0x000000ff
        /*0d78*/ 	.word	0x00000008
        /*0d7c*/ 	.short	0x0100
        /*0d7e*/ 	.byte	0x09
	.zero		1


	//   ....[3]....
        /*0d80*/ 	.word	0x00000370
        /*0d84*/ 	.word	0x000000ff
        /*0d88*/ 	.word	0x00000068
        /*0d8c*/ 	.short	0x0100
        /*0d8e*/ 	.byte	0x09
	.zero		1


	//   ....[4]....
        /*0d90*/ 	.word	0x00000380
        /*0d94*/ 	.word	0x000000ff
        /*0d98*/ 	.word	0x00000010
        /*0d9c*/ 	.short	0x0100
        /*0d9e*/ 	.byte	0x09
	.zero		1


	//   ....[5]....
        /*0da0*/ 	.word	0x00000390
        /*0da4*/ 	.word	0x000000ff
        /*0da8*/ 	.word	0x00000070
        /*0dac*/ 	.short	0x0100
        /*0dae*/ 	.byte	0x09
	.zero		1


	//   ....[6]....
        /*0db0*/ 	.word	0x000003a0
        /*0db4*/ 	.word	0x000000ff
        /*0db8*/ 	.word	0x00000018
        /*0dbc*/ 	.short	0x0100
        /*0dbe*/ 	.byte	0x09
	.zero		1


	//   ....[7]....
        /*0dc0*/ 	.word	0x000003b0
        /*0dc4*/ 	.word	0x000000ff
        /*0dc8*/ 	.word	0x00000078
        /*0dcc*/ 	.short	0x0100
        /*0dce*/ 	.byte	0x09
	.zero		1


	//   ....[8]....
        /*0dd0*/ 	.word	0x000003c0
        /*0dd4*/ 	.word	0x000000ff
        /*0dd8*/ 	.word	0x00000020
        /*0ddc*/ 	.short	0x0100
        /*0dde*/ 	.byte	0x09
	.zero		1


	//   ....[9]....
        /*0de0*/ 	.word	0x000003d0
        /*0de4*/ 	.word	0x000000ff
        /*0de8*/ 	.word	0x00000080
        /*0dec*/ 	.short	0x0100
        /*0dee*/ 	.byte	0x09
	.zero		1


	//   ....[10]....
        /*0df0*/ 	.word	0x000003e0
        /*0df4*/ 	.word	0x000000ff
        /*0df8*/ 	.word	0x00000028
        /*0dfc*/ 	.short	0x0100
        /*0dfe*/ 	.byte	0x09
	.zero		1


	//   ....[11]....
        /*0e00*/ 	.word	0x000003f0
        /*0e04*/ 	.word	0x000000ff
        /*0e08*/ 	.word	0x00000088
        /*0e0c*/ 	.short	0x0100
        /*0e0e*/ 	.byte	0x09
	.zero		1


	//   ....[12]....
        /*0e10*/ 	.word	0x00000400
        /*0e14*/ 	.word	0x000000ff
        /*0e18*/ 	.word	0x00000030
        /*0e1c*/ 	.short	0x0100
        /*0e1e*/ 	.byte	0x09
	.zero		1


	//   ....[13]....
        /*0e20*/ 	.word	0x00000410
        /*0e24*/ 	.word	0x000000ff
        /*0e28*/ 	.word	0x00000090
        /*0e2c*/ 	.short	0x0100
        /*0e2e*/ 	.byte	0x09
	.zero		1


	//   ....[14]....
        /*0e30*/ 	.word	0x00000420
        /*0e34*/ 	.word	0x000000ff
        /*0e38*/ 	.word	0x00000038
        /*0e3c*/ 	.short	0x0100
        /*0e3e*/ 	.byte	0x09
	.zero		1


	//   ....[15]....
        /*0e40*/ 	.word	0x00000430
        /*0e44*/ 	.word	0x000000ff
        /*0e48*/ 	.word	0x00000098
        /*0e4c*/ 	.short	0x0100
        /*0e4e*/ 	.byte	0x09
	.zero		1


	//   ....[16]....
        /*0e50*/ 	.word	0x00000440
        /*0e54*/ 	.word	0x000000ff
        /*0e58*/ 	.word	0x00000040
        /*0e5c*/ 	.short	0x0100
        /*0e5e*/ 	.byte	0x09
	.zero		1


	//   ....[17]....
        /*0e60*/ 	.word	0x00000450
        /*0e64*/ 	.word	0x000000ff
        /*0e68*/ 	.word	0x000000a0
        /*0e6c*/ 	.short	0x0100
        /*0e6e*/ 	.byte	0x09
	.zero		1


	//   ....[18]....
        /*0e70*/ 	.word	0x00000460
        /*0e74*/ 	.word	0x000000ff
        /*0e78*/ 	.word	0x00000048
        /*0e7c*/ 	.short	0x0100
        /*0e7e*/ 	.byte	0x09
	.zero		1


	//   ....[19]....
        /*0e80*/ 	.word	0x00000470
        /*0e84*/ 	.word	0x000000ff
        /*0e88*/ 	.word	0x000000a8
        /*0e8c*/ 	.short	0x0100
        /*0e8e*/ 	.byte	0x09
	.zero		1


	//   ....[20]....
        /*0e90*/ 	.word	0x00000480
        /*0e94*/ 	.word	0x000000ff
        /*0e98*/ 	.word	0x00000050
        /*0e9c*/ 	.short	0x0100
        /*0e9e*/ 	.byte	0x09
	.zero		1


	//   ....[21]....
        /*0ea0*/ 	.word	0x00000490
        /*0ea4*/ 	.word	0x000000ff
        /*0ea8*/ 	.word	0x000000b0
        /*0eac*/ 	.short	0x0100
        /*0eae*/ 	.byte	0x09
	.zero		1


	//   ....[22]....
        /*0eb0*/ 	.word	0x000004a0
        /*0eb4*/ 	.word	0x000000ff
        /*0eb8*/ 	.word	0x00000058
        /*0ebc*/ 	.short	0x0100
        /*0ebe*/ 	.byte	0x09
	.zero		1


	//   ....[23]....
        /*0ec0*/ 	.word	0x000004b0
        /*0ec4*/ 	.word	0x000000ff
        /*0ec8*/ 	.word	0x000000b8
        /*0ecc*/ 	.short	0x0100
        /*0ece*/ 	.byte	0x09
	.zero		1


	//   ....[24]....
        /*0ed0*/ 	.word	0x00000860
        /*0ed4*/ 	.word	0x000000ff
        /*0ed8*/ 	.word	0x000000d0
        /*0edc*/ 	.short	0x0100
        /*0ede*/ 	.byte	0x06
	.zero		1


	//   ....[25]....
        /*0ee0*/ 	.word	0x00000900
        /*0ee4*/ 	.word	0x000000ff
        /*0ee8*/ 	.word	0x000000d8
        /*0eec*/ 	.short	0x0100
        /*0eee*/ 	.byte	0x06
	.zero		1


	//   ....[26]....
        /*0ef0*/ 	.word	0x00001f90
        /*0ef4*/ 	.word	0x000000ff
        /*0ef8*/ 	.word	0x00000000
        /*0efc*/ 	.short	0x010a
        /*0efe*/ 	.byte	0x07
	.zero		1


	//   ....[27]....
        /*0f00*/ 	.word	0x00001ff0
        /*0f04*/ 	.word	0x000000ff
        /*0f08*/ 	.word	0x00000000
        /*0f0c*/ 	.short	0x010a
        /*0f0e*/ 	.byte	0x07
	.zero		1


	//   ....[28]....
        /*0f10*/ 	.word	0x00003270
        /*0f14*/ 	.word	0x000000ff
        /*0f18*/ 	.word	0x00000000
        /*0f1c*/ 	.short	0x010a
        /*0f1e*/ 	.byte	0x09
	.zero		1


	//   ....[29]....
        /*0f20*/ 	.word	0x000032b0
        /*0f24*/ 	.word	0x000000ff
        /*0f28*/ 	.word	0x00000000
        /*0f2c*/ 	.short	0x010a
        /*0f2e*/ 	.byte	0x09
	.zero		1


	//   ....[30]....
        /*0f30*/ 	.word	0x000043e0
        /*0f34*/ 	.word	0x000000e5
        /*0f38*/ 	.word	0x00000000
        /*0f3c*/ 	.short	0x0101
        /*0f3e*/ 	.byte	0x3f
	.zero		1


	//   ....[31]....
        /*0f40*/ 	.word	0x00005650
        /*0f44*/ 	.word	0x00000018
        /*0f48*/ 	.word	0x00000000
        /*0f4c*/ 	.short	0x0101
        /*0f4e*/ 	.byte	0x3f
	.zero		1


	//   ....[32]....
        /*0f50*/ 	.word	0x000145a0
        /*0f54*/ 	.word	0x0000000d
        /*0f58*/ 	.word	0x00000060
        /*0f5c*/ 	.short	0x010a
        /*0f5e*/ 	.byte	0x3f
	.zero		1


	//   ....[33]....
        /*0f60*/ 	.word	0x00014980
        /*0f64*/ 	.word	0x00000004
        /*0f68*/ 	.word	0x000000d8
        /*0f6c*/ 	.short	0x0101
        /*0f6e*/ 	.byte	0x3f
	.zero		1


	//   ....[34]....
        /*0f70*/ 	.word	0x00015110
        /*0f74*/ 	.word	0x00000005
        /*0f78*/ 	.word	0x00000000
        /*0f7c*/ 	.short	0x010a
        /*0f7e*/ 	.byte	0x3f
	.zero		1


	//   ....[35]....
        /*0f80*/ 	.word	0x00015190
        /*0f84*/ 	.word	0x00000007
        /*0f88*/ 	.word	0x00000000
        /*0f8c*/ 	.short	0x010a
        /*0f8e*/ 	.byte	0x3f
	.zero		1


	//   ....[36]....
        /*0f90*/ 	.word	0x00015220
        /*0f94*/ 	.word	0x00000006
        /*0f98*/ 	.word	0x00000000
        /*0f9c*/ 	.short	0x010a
        /*0f9e*/ 	.byte	0x3f
	.zero		1


	//   ....[37]....
        /*0fa0*/ 	.word	0x000152b0
        /*0fa4*/ 	.word	0x00000007
        /*0fa8*/ 	.word	0x00000000
        /*0fac*/ 	.short	0x010a
        /*0fae*/ 	.byte	0x3f
	.zero		1


	//   ....[38]....
        /*0fb0*/ 	.word	0x00015340
        /*0fb4*/ 	.word	0x00000006
        /*0fb8*/ 	.word	0x00000000
        /*0fbc*/ 	.short	0x010a
        /*0fbe*/ 	.byte	0x3f
	.zero		1


	//   ....[39]....
        /*0fc0*/ 	.word	0x000153d0
        /*0fc4*/ 	.word	0x00000007
        /*0fc8*/ 	.word	0x00000000
        /*0fcc*/ 	.short	0x010a
        /*0fce*/ 	.byte	0x3f
	.zero		1


	//   ....[40]....
        /*0fd0*/ 	.word	0x00015460
        /*0fd4*/ 	.word	0x00000006
        /*0fd8*/ 	.word	0x00000000
        /*0fdc*/ 	.short	0x010a
        /*0fde*/ 	.byte	0x3f
	.zero		1


	//   ....[41]....
        /*0fe0*/ 	.word	0x000154f0
        /*0fe4*/ 	.word	0x00000007
        /*0fe8*/ 	.word	0x00000000
        /*0fec*/ 	.short	0x010a
        /*0fee*/ 	.byte	0x3f
	.zero		1


	//   ....[42]....
        /*0ff0*/ 	.word	0x00015580
        /*0ff4*/ 	.word	0x00000006
        /*0ff8*/ 	.word	0x00000000
        /*0ffc*/ 	.short	0x010a
        /*0ffe*/ 	.byte	0x3f
	.zero		1


	//   ....[43]....
        /*1000*/ 	.word	0x00015610
        /*1004*/ 	.word	0x00000007
        /*1008*/ 	.word	0x00000000
        /*100c*/ 	.short	0x010a
        /*100e*/ 	.byte	0x3f
	.zero		1


	//   ....[44]....
        /*1010*/ 	.word	0x000156a0
        /*1014*/ 	.word	0x00000006
        /*1018*/ 	.word	0x00000000
        /*101c*/ 	.short	0x010a
        /*101e*/ 	.byte	0x3f
	.zero		1


	//   ....[45]....
        /*1020*/ 	.word	0x00015730
        /*1024*/ 	.word	0x00000003
        /*1028*/ 	.word	0x00000000
        /*102c*/ 	.short	0x010a
        /*102e*/ 	.byte	0x3f
	.zero		1


	//   ....[46]....
        /*1030*/ 	.word	0x000157a0
        /*1034*/ 	.word	0x00000003
        /*1038*/ 	.word	0x00000000
        /*103c*/ 	.short	0x010a
        /*103e*/ 	.byte	0x3f
	.zero		1


	//   ....[47]....
        /*1040*/ 	.word	0x00015810
        /*1044*/ 	.word	0x00000000
        /*1048*/ 	.word	0x00000000
        /*104c*/ 	.short	0x010a
        /*104e*/ 	.byte	0x3f
	.zero		1


	//   ....[48]....
        /*1050*/ 	.word	0x000158f0
        /*1054*/ 	.word	0x0000000d
        /*1058*/ 	.word	0x00000060
        /*105c*/ 	.short	0x010a
        /*105e*/ 	.byte	0x3f
	.zero		1


	//   ....[49]....
        /*1060*/ 	.word	0x000159c0
        /*1064*/ 	.word	0x00000005
        /*1068*/ 	.word	0x00000000
        /*106c*/ 	.short	0x010a
        /*106e*/ 	.byte	0x3f
	.zero		1


	//   ....[50]....
        /*1070*/ 	.word	0x00015a10
        /*1074*/ 	.word	0x00000007
        /*1078*/ 	.word	0x00000000
        /*107c*/ 	.short	0x010a
        /*107e*/ 	.byte	0x3f
	.zero		1


	//   ....[51]....
        /*1080*/ 	.word	0x00015a60
        /*1084*/ 	.word	0x00000006
        /*1088*/ 	.word	0x00000000
        /*108c*/ 	.short	0x010a
        /*108e*/ 	.byte	0x3f
	.zero		1


	//   ....[52]....
        /*1090*/ 	.word	0x00015ab0
        /*1094*/ 	.word	0x00000007
        /*1098*/ 	.word	0x00000000
        /*109c*/ 	.short	0x010a
        /*109e*/ 	.byte	0x3f
	.zero		1


	//   ....[53]....
        /*10a0*/ 	.word	0x00015b00
        /*10a4*/ 	.word	0x00000006
        /*10a8*/ 	.word	0x00000000
        /*10ac*/ 	.short	0x010a
        /*10ae*/ 	.byte	0x3f
	.zero		1


	//   ....[54]....
        /*10b0*/ 	.word	0x00015b50
        /*10b4*/ 	.word	0x00000007
        /*10b8*/ 	.word	0x00000000
        /*10bc*/ 	.short	0x010a
        /*10be*/ 	.byte	0x3f
	.zero		1


	//   ....[55]....
        /*10c0*/ 	.word	0x00015ba0
        /*10c4*/ 	.word	0x00000006
        /*10c8*/ 	.word	0x00000000
        /*10cc*/ 	.short	0x010a
        /*10ce*/ 	.byte	0x3f
	.zero		1


	//   ....[56]....
        /*10d0*/ 	.word	0x00015bf0
        /*10d4*/ 	.word	0x00000007
        /*10d8*/ 	.word	0x00000000
        /*10dc*/ 	.short	0x010a
        /*10de*/ 	.byte	0x3f
	.zero		1


	//   ....[57]....
        /*10e0*/ 	.word	0x00015c40
        /*10e4*/ 	.word	0x00000006
        /*10e8*/ 	.word	0x00000000
        /*10ec*/ 	.short	0x010a
        /*10ee*/ 	.byte	0x3f
	.zero		1


	//   ....[58]....
        /*10f0*/ 	.word	0x00015c90
        /*10f4*/ 	.word	0x00000007
        /*10f8*/ 	.word	0x00000000
        /*10fc*/ 	.short	0x010a
        /*10fe*/ 	.byte	0x3f
	.zero		1


	//   ....[59]....
        /*1100*/ 	.word	0x00015ce0
        /*1104*/ 	.word	0x00000006
        /*1108*/ 	.word	0x00000000
        /*110c*/ 	.short	0x010a
        /*110e*/ 	.byte	0x3f
	.zero		1


	//----- nvinfo : EIATTR_NUM_MBARRIERS
	.align		4
.L_30:
        /*1110*/ 	.byte	0x03, 0x38
        /*1112*/ 	.short	0x001a


	//----- nvinfo : EIATTR_EXIT_INSTR_OFFSETS
	.align		4
        /*1114*/ 	.byte	0x04, 0x1c
        /*1116*/ 	.short	(.L_32 - .L_31)


	//   ....[0]....
.L_31:
        /*1118*/ 	.word	0x00000b20


	//   ....[1]....
        /*111c*/ 	.word	0x000013b0


	//   ....[2]....
        /*1120*/ 	.word	0x00013c50


	//   ....[3]....
        /*1124*/ 	.word	0x00014210


	//   ....[4]....
        /*1128*/ 	.word	0x00015780


	//----- nvinfo : EIATTR_MAX_THREADS
	.align		4
.L_32:
        /*112c*/ 	.byte	0x04, 0x05
        /*112e*/ 	.short	(.L_34 - .L_33)
.L_33:
        /*1130*/ 	.word	0x00000180
        /*1134*/ 	.word	0x00000001
        /*1138*/ 	.word	0x00000001


	//----- nvinfo : EIATTR_CRS_STACK_SIZE
	.align		4
.L_34:
        /*113c*/ 	.byte	0x04, 0x1e
        /*113e*/ 	.short	(.L_36 - .L_35)
.L_35:
        /*1140*/ 	.word	0x00000000


	//----- nvinfo : EIATTR_CBANK_PARAM_SIZE
	.align		4
.L_36:
        /*1144*/ 	.byte	0x03, 0x19
        /*1146*/ 	.short	0x0470


	//----- nvinfo : EIATTR_PARAM_CBANK
	.align		4
        /*1148*/ 	.byte	0x04, 0x0a
        /*114a*/ 	.short	(.L_38 - .L_37)
	.align		4
.L_37:
        /*114c*/ 	.word	index@(.nv.constant0._ZN7cutlass13device_kernelINS_4gemm6kernel13GemmUniversalIN4cute5tupleIJiiiiEEENS1_10collective13CollectiveMmaINS1_37MainloopSm90TmaGmmaWarpSpecializedFP8ILi12ENS5_IJNS4_1CILi2EEENSA_ILi1EEESC_EEENS1_35KernelTmaWarpSpecializedCooperativeEEENS5_IJNSA_ILi512EEENSA_ILi64EEENSA_ILi32EEEEEENS_12float_e4m3_tENS5_IJlSC_lEEESK_SL_NS4_8TiledMMAINS4_8MMA_AtomIJNS4_4SM904GMMA30MMA_64x64x32_F32E4M3E4M3_SS_TNILNSP_7ScaleInE1ELSR_1EEEEEENS4_6LayoutISD_NS5_IJSC_NSA_ILi0EEESV_EEEEENS5_IJNS4_10UnderscoreESY_SY_EEEEENS4_13SM90_TMA_LOADENS4_14ComposedLayoutINS4_7SwizzleILi1ELi4ELi3EEENS4_18smem_ptr_flag_bitsILi8EEENSU_INS5_IJNSA_ILi8EEESI_EEENS5_IJSI_SC_EEEEEEEvNS4_8identityENS4_23SM90_TMA_LOAD_MULTICASTES1B_vS1C_EENS_8epilogue10collective6detail29Sm90TmaWarpSpecializedAdapterINS1G_15DefaultEpilogueISK_SL_SL_NS1F_6thread17LinearCombinationISK_Li1EffLNS1K_9ScaleType4KindE0ELNS_15FloatRoundStyleE2ESK_EENS1_15EpilogueDefaultEEEEEvvEEEEvNT_6ParamsE)
        /*1150*/ 	.short	0x0210
        /*1152*/ 	.short	0x0470


	//----- nvinfo : EIATTR_SW_WAR
	.align		4
.L_38:
        /*1154*/ 	.byte	0x04, 0x36
        /*1156*/ 	.short	(.L_40 - .L_39)
.L_39:
        /*1158*/ 	.word	0x00000008
.L_40:


//--------------------- .nv.callgraph             --------------------------
	.section	.nv.callgraph,"",@"SHT_CUDA_CALLGRAPH"
	.align	4
	.sectionentsize	8
	.align		4
        /*0000*/ 	.word	0x00000000
	.align		4
        /*0004*/ 	.word	0xffffffff
	.align		4
        /*0008*/ 	.word	0x00000000
	.align		4
        /*000c*/ 	.word	0xfffffffe
	.align		4
        /*0010*/ 	.word	0x00000000
	.align		4
        /*0014*/ 	.word	0xfffffffd
	.align		4
        /*0018*/ 	.word	0x00000000
	.align		4
        /*001c*/ 	.word	0xfffffffc


//--------------------- .nv.constant4             --------------------------
	.section	.nv.constant4,"a",@progbits
	.align	8
	.align		8
.nv.constant4:
        /*0000*/ 	.dword	_ZN40_INTERNAL_faf7d445_4_k_cu_261b3296_152474cuda3std3__45__cpo5beginE
	.align		8
        /*0008*/ 	.dword	_ZN40_INTERNAL_faf7d445_4_k_cu_261b3296_152474cuda3std3__45__cpo3endE
	.align		8
        /*0010*/ 	.dword	_ZN40_INTERNAL_faf7d445_4_k_cu_261b3296_152474cuda3std3__45__cpo6cbeginE
	.align		8
        /*0018*/ 	.dword	_ZN40_INTERNAL_faf7d445_4_k_cu_261b3296_152474cuda3std3__45__cpo4cendE
	.align		8
        /*0020*/ 	.dword	_ZN40_INTERNAL_faf7d445_4_k_cu_261b3296_152474cuda3std3__442_GLOBAL__N__faf7d445_4_k_cu_261b3296_152476ignoreE
	.align		8
        /*0028*/ 	.dword	_ZN40_INTERNAL_faf7d445_4_k_cu_261b3296_152474cuda3std3__419piecewise_constructE
	.align		8
        /*0030*/ 	.dword	_ZN40_INTERNAL_faf7d445_4_k_cu_261b3296_152474cuda3std3__48in_placeE
	.align		8
        /*0038*/ 	.dword	_ZN40_INTERNAL_faf7d445_4_k_cu_261b3296_152474cuda3std6ranges3__45__cpo4swapE
	.align		8
        /*0040*/ 	.dword	_ZN40_INTERNAL_faf7d445_4_k_cu_261b3296_152474cuda3std6ranges3__45__cpo9iter_moveE
	.align		8
        /*0048*/ 	.dword	_ZN40_INTERNAL_faf7d445_4_k_cu_261b3296_152474cute7productE
	.align		8
        /*0050*/ 	.dword	_ZN40_INTERNAL_faf7d445_4_k_cu_261b3296_152474cute1_E


//--------------------- .text._ZN7cutlass13device_kernelINS_4gemm6kernel13GemmUniversalIN4cute5tupleIJiiiiEEENS1_10collective13CollectiveMmaINS1_37MainloopSm90TmaGmmaWarpSpecializedFP8ILi12ENS5_IJNS4_1CILi2EEENSA_ILi1EEESC_EEENS1_35KernelTmaWarpSpecializedCooperativeEEENS5_IJNSA_ILi512EEENSA_ILi64EEENSA_ILi32EEEEEENS_12float_e4m3_tENS5_IJlSC_lEEESK_SL_NS4_8TiledMMAINS4_8MMA_AtomIJNS4_4SM904GMMA30MMA_64x64x32_F32E4M3E4M3_SS_TNILNSP_7ScaleInE1ELSR_1EEEEEENS4_6LayoutISD_NS5_IJSC_NSA_ILi0EEESV_EEEEENS5_IJNS4_10UnderscoreESY_SY_EEEEENS4_13SM90_TMA_LOADENS4_14ComposedLayoutINS4_7SwizzleILi1ELi4ELi3EEENS4_18smem_ptr_flag_bitsILi8EEENSU_INS5_IJNSA_ILi8EEESI_EEENS5_IJSI_SC_EEEEEEEvNS4_8identityENS4_23SM90_TMA_LOAD_MULTICASTES1B_vS1C_EENS_8epilogue10collective6detail29Sm90TmaWarpSpecializedAdapterINS1G_15DefaultEpilogueISK_SL_SL_NS1F_6thread17LinearCombinationISK_Li1EffLNS1K_9ScaleType4KindE0ELNS_15FloatRoundStyleE2ESK_EENS1_15EpilogueDefaultEEEEEvvEEEEvNT_6ParamsE --------------------------
	.section	.text._ZN7cutlass13device_kernelINS_4gemm6kernel13GemmUniversalIN4cute5tupleIJiiiiEEENS1_10collective13CollectiveMmaINS1_37MainloopSm90TmaGmmaWarpSpecializedFP8ILi12ENS5_IJNS4_1CILi2EEENSA_ILi1EEESC_EEENS1_35KernelTmaWarpSpecializedCooperativeEEENS5_IJNSA_ILi512EEENSA_ILi64EEENSA_ILi32EEEEEENS_12float_e4m3_tENS5_IJlSC_lEEESK_SL_NS4_8TiledMMAINS4_8MMA_AtomIJNS4_4SM904GMMA30MMA_64x64x32_F32E4M3E4M3_SS_TNILNSP_7ScaleInE1ELSR_1EEEEEENS4_6LayoutISD_NS5_IJSC_NSA_ILi0EEESV_EEEEENS5_IJNS4_10UnderscoreESY_SY_EEEEENS4_13SM90_TMA_LOADENS4_14ComposedLayoutINS4_7SwizzleILi1ELi4ELi3EEENS4_18smem_ptr_flag_bitsILi8EEENSU_INS5_IJNSA_ILi8EEESI_EEENS5_IJSI_SC_EEEEEEEvNS4_8identityENS4_23SM90_TMA_LOAD_MULTICASTES1B_vS1C_EENS_8epilogue10collective6detail29Sm90TmaWarpSpecializedAdapterINS1G_15DefaultEpilogueISK_SL_SL_NS1F_6thread17LinearCombinationISK_Li1EffLNS1K_9ScaleType4KindE0ELNS_15FloatRoundStyleE2ESK_EENS1_15EpilogueDefaultEEEEEvvEEEEvNT_6ParamsE,"ax",@progbits
	.align	128
.text._ZN7cutlass13device_kernelINS_4gemm6kernel13GemmUniversalIN4cute5tupleIJiiiiEEENS1_10collective13CollectiveMmaINS1_37MainloopSm90TmaGmmaWarpSpecializedFP8ILi12ENS5_IJNS4_1CILi2EEENSA_ILi1EEESC_EEENS1_35KernelTmaWarpSpecializedCooperativeEEENS5_IJNSA_ILi512EEENSA_ILi64EEENSA_ILi32EEEEEENS_12float_e4m3_tENS5_IJlSC_lEEESK_SL_NS4_8TiledMMAINS4_8MMA_AtomIJNS4_4SM904GMMA30MMA_64x64x32_F32E4M3E4M3_SS_TNILNSP_7ScaleInE1ELSR_1EEEEEENS4_6LayoutISD_NS5_IJSC_NSA_ILi0EEESV_EEEEENS5_IJNS4_10UnderscoreESY_SY_EEEEENS4_13SM90_TMA_LOADENS4_14ComposedLayoutINS4_7SwizzleILi1ELi4ELi3EEENS4_18smem_ptr_flag_bitsILi8EEENSU_INS5_IJNSA_ILi8EEESI_EEENS5_IJSI_SC_EEEEEEEvNS4_8identityENS4_23SM90_TMA_LOAD_MULTICASTES1B_vS1C_EENS_8epilogue10collective6detail29Sm90TmaWarpSpecializedAdapterINS1G_15DefaultEpilogueISK_SL_SL_NS1F_6thread17LinearCombinationISK_Li1EffLNS1K_9ScaleType4KindE0ELNS_15FloatRoundStyleE2ESK_EENS1_15EpilogueDefaultEEEEEvvEEEEvNT_6ParamsE:
        .type           _ZN7cutlass13device_kernelINS_4gemm6kernel13GemmUniversalIN4cute5tupleIJiiiiEEENS1_10collective13CollectiveMmaINS1_37MainloopSm90TmaGmmaWarpSpecializedFP8ILi12ENS5_IJNS4_1CILi2EEENSA_ILi1EEESC_EEENS1_35KernelTmaWarpSpecializedCooperativeEEENS5_IJNSA_ILi512EEENSA_ILi64EEENSA_ILi32EEEEEENS_12float_e4m3_tENS5_IJlSC_lEEESK_SL_NS4_8TiledMMAINS4_8MMA_AtomIJNS4_4SM904GMMA30MMA_64x64x32_F32E4M3E4M3_SS_TNILNSP_7ScaleInE1ELSR_1EEEEEENS4_6LayoutISD_NS5_IJSC_NSA_ILi0EEESV_EEEEENS5_IJNS4_10UnderscoreESY_SY_EEEEENS4_13SM90_TMA_LOADENS4_14ComposedLayoutINS4_7SwizzleILi1ELi4ELi3EEENS4_18smem_ptr_flag_bitsILi8EEENSU_INS5_IJNSA_ILi8EEESI_EEENS5_IJSI_SC_EEEEEEEvNS4_8identityENS4_23SM90_TMA_LOAD_MULTICASTES1B_vS1C_EENS_8epilogue10collective6detail29Sm90TmaWarpSpecializedAdapterINS1G_15DefaultEpilogueISK_SL_SL_NS1F_6thread17LinearCombinationISK_Li1EffLNS1K_9ScaleType4KindE0ELNS_15FloatRoundStyleE2ESK_EENS1_15EpilogueDefaultEEEEEvvEEEEvNT_6ParamsE,@function
        .size           _ZN7cutlass13device_kernelINS_4gemm6kernel13GemmUniversalIN4cute5tupleIJiiiiEEENS1_10collective13CollectiveMmaINS1_37MainloopSm90TmaGmmaWarpSpecializedFP8ILi12ENS5_IJNS4_1CILi2EEENSA_ILi1EEESC_EEENS1_35KernelTmaWarpSpecializedCooperativeEEENS5_IJNSA_ILi512EEENSA_ILi64EEENSA_ILi32EEEEEENS_12float_e4m3_tENS5_IJlSC_lEEESK_SL_NS4_8TiledMMAINS4_8MMA_AtomIJNS4_4SM904GMMA30MMA_64x64x32_F32E4M3E4M3_SS_TNILNSP_7ScaleInE1ELSR_1EEEEEENS4_6LayoutISD_NS5_IJSC_NSA_ILi0EEESV_EEEEENS5_IJNS4_10UnderscoreESY_SY_EEEEENS4_13SM90_TMA_LOADENS4_14ComposedLayoutINS4_7SwizzleILi1ELi4ELi3EEENS4_18smem_ptr_flag_bitsILi8EEENSU_INS5_IJNSA_ILi8EEESI_EEENS5_IJSI_SC_EEEEEEEvNS4_8identityENS4_23SM90_TMA_LOAD_MULTICASTES1B_vS1C_EENS_8epilogue10collective6detail29Sm90TmaWarpSpecializedAdapterINS1G_15DefaultEpilogueISK_SL_SL_NS1F_6thread17LinearCombinationISK_Li1EffLNS1K_9ScaleType4KindE0ELNS_15FloatRoundStyleE2ESK_EENS1_15EpilogueDefaultEEEEEvvEEEEvNT_6ParamsE,(.L_x_127 - _ZN7cutlass13device_kernelINS_4gemm6kernel13GemmUniversalIN4cute5tupleIJiiiiEEENS1_10collective13CollectiveMmaINS1_37MainloopSm90TmaGmmaWarpSpecializedFP8ILi12ENS5_IJNS4_1CILi2EEENSA_ILi1EEESC_EEENS1_35KernelTmaWarpSpecializedCooperativeEEENS5_IJNSA_ILi512EEENSA_ILi64EEENSA_ILi32EEEEEENS_12float_e4m3_tENS5_IJlSC_lEEESK_SL_NS4_8TiledMMAINS4_8MMA_AtomIJNS4_4SM904GMMA30MMA_64x64x32_F32E4M3E4M3_SS_TNILNSP_7ScaleInE1ELSR_1EEEEEENS4_6LayoutISD_NS5_IJSC_NSA_ILi0EEESV_EEEEENS5_IJNS4_10UnderscoreESY_SY_EEEEENS4_13SM90_TMA_LOADENS4_14ComposedLayoutINS4_7SwizzleILi1ELi4ELi3EEENS4_18smem_ptr_flag_bitsILi8EEENSU_INS5_IJNSA_ILi8EEESI_EEENS5_IJSI_SC_EEEEEEEvNS4_8identityENS4_23SM90_TMA_LOAD_MULTICASTES1B_vS1C_EENS_8epilogue10collective6detail29Sm90TmaWarpSpecializedAdapterINS1G_15DefaultEpilogueISK_SL_SL_NS1F_6thread17LinearCombinationISK_Li1EffLNS1K_9ScaleType4KindE0ELNS_15FloatRoundStyleE2ESK_EENS1_15EpilogueDefaultEEEEEvvEEEEvNT_6ParamsE)
        .other          _ZN7cutlass13device_kernelINS_4gemm6kernel13GemmUniversalIN4cute5tupleIJiiiiEEENS1_10collective13CollectiveMmaINS1_37MainloopSm90TmaGmmaWarpSpecializedFP8ILi12ENS5_IJNS4_1CILi2EEENSA_ILi1EEESC_EEENS1_35KernelTmaWarpSpecializedCooperativeEEENS5_IJNSA_ILi512EEENSA_ILi64EEENSA_ILi32EEEEEENS_12float_e4m3_tENS5_IJlSC_lEEESK_SL_NS4_8TiledMMAINS4_8MMA_AtomIJNS4_4SM904GMMA30MMA_64x64x32_F32E4M3E4M3_SS_TNILNSP_7ScaleInE1ELSR_1EEEEEENS4_6LayoutISD_NS5_IJSC_NSA_ILi0EEESV_EEEEENS5_IJNS4_10UnderscoreESY_SY_EEEEENS4_13SM90_TMA_LOADENS4_14ComposedLayoutINS4_7SwizzleILi1ELi4ELi3EEENS4_18smem_ptr_flag_bitsILi8EEENSU_INS5_IJNSA_ILi8EEESI_EEENS5_IJSI_SC_EEEEEEEvNS4_8identityENS4_23SM90_TMA_LOAD_MULTICASTES1B_vS1C_EENS_8epilogue10collective6detail29Sm90TmaWarpSpecializedAdapterINS1G_15DefaultEpilogueISK_SL_SL_NS1F_6thread17LinearCombinationISK_Li1EffLNS1K_9ScaleType4KindE0ELNS_15FloatRoundStyleE2ESK_EENS1_15EpilogueDefaultEEEEEvvEEEEvNT_6ParamsE,@"STO_CUDA_ENTRY STV_DEFAULT"
_ZN7cutlass13device_kernelINS_4gemm6kernel13GemmUniversalIN4cute5tupleIJiiiiEEENS1_10collective13CollectiveMmaINS1_37MainloopSm90TmaGmmaWarpSpecializedFP8ILi12ENS5_IJNS4_1CILi2EEENSA_ILi1EEESC_EEENS1_35KernelTmaWarpSpecializedCooperativeEEENS5_IJNSA_ILi512EEENSA_ILi64EEENSA_ILi32EEEEEENS_12float_e4m3_tENS5_IJlSC_lEEESK_SL_NS4_8TiledMMAINS4_8MMA_AtomIJNS4_4SM904GMMA30MMA_64x64x32_F32E4M3E4M3_SS_TNILNSP_7ScaleInE1ELSR_1EEEEEENS4_6LayoutISD_NS5_IJSC_NSA_ILi0EEESV_EEEEENS5_IJNS4_10UnderscoreESY_SY_EEEEENS4_13SM90_TMA_LOADENS4_14ComposedLayoutINS4_7SwizzleILi1ELi4ELi3EEENS4_18smem_ptr_flag_bitsILi8EEENSU_INS5_IJNSA_ILi8EEESI_EEENS5_IJSI_SC_EEEEEEEvNS4_8identityENS4_23SM90_TMA_LOAD_MULTICASTES1B_vS1C_EENS_8epilogue10collective6detail29Sm90TmaWarpSpecializedAdapterINS1G_15DefaultEpilogueISK_SL_SL_NS1F_6thread17LinearCombinationISK_Li1EffLNS1K_9ScaleType4KindE0ELNS_15FloatRoundStyleE2ESK_EENS1_15EpilogueDefaultEEEEEvvEEEEvNT_6ParamsE:
[----:B------:R-:W0:Y:S02]  /*0000*/  LDC R1, c[0x0][0x28] ;  /* 0x00000a00ff017b82 */ /* 0x000e240000000800 */
[----:B0-----:R-:W-:Y:S01]  /*0010*/  VIADD R1, R1, 0xfffffef0 ;  /* 0xfffffef001017836 */ /* 0x001fe20000000000 */
[----:B------:R-:W0:Y:S01]  /*0020*/  S2R R4, SR_TID.X ;  /* 0x0000000000047919 */ /* 0x000e220000002100 */
[----:B------:R-:W-:Y:S01]  /*0030*/  ELECT P0, URZ, PT ;  /* 0x00000000003f782f */ /* 0x000fe20003800000 */
[----:B------:R-:W-:Y:S01]  /*0040*/  BSSY B0, `(.L_x_0) ;  /* 0x0000015000007945 */ /* 0x000fe20003800000 */
[--C-:B0-----:R-:W-:Y:S02]  /*0050*/  SHF.R.U32.HI R0, RZ, 0x5, R4.reuse ;  /* 0x00000005ff007819 */ /* 0x101fe40000011604 */
[----:B------:R-:W-:-:S03]  /*0060*/  SHF.R.U32.HI R2, RZ, 0x7, R4 ;  /* 0x00000007ff027819 */ /* 0x000fc60000011604 */
[----:B------:R-:W0:Y:S04]  /*0070*/  SHFL.IDX PT, R3, R0, RZ, 0x1f ;  /* 0x00001fff00037589 */ /* 0x000e2800000e0000 */
[----:B------:R-:W1:Y:S01]  /*0080*/  SHFL.IDX PT, R2, R2, RZ, 0x1f ;  /* 0x00001fff02027589 */ /* 0x000e6200000e0000 */
[----:B0-----:R-:W-:Y:S02]  /*0090*/  R2UR UR4, R3 ;  /* 0x00000000030472ca */ /* 0x001fe400000e0000 */
[----:B-1----:R-:W-:-:S11]  /*00a0*/  R2UR UR6, R2 ;  /* 0x00000000020672ca */ /* 0x002fd600000e0000 */
[----:B------:R-:W-:Y:S02]  /*00b0*/  USHF.R.S32.HI UR5, URZ, 0x1f, UR4 ;  /* 0x0000001f3f057899 */ /* 0x000fe40008011404 */
[----:B------:R-:W-:Y:S02]  /*00c0*/  ISETP.NE.OR P0, PT, RZ, UR4, !P0 ;  /* 0x00000004ff007c0c */ /* 0x000fe4000c705670 */
[----:B------:R-:W-:-:S04]  /*00d0*/  ULEA.HI UR5, UR5, UR4, URZ, 0x2 ;  /* 0x0000000405057291 */ /* 0x000fc8000f8f103f */
[----:B------:R-:W-:-:S04]  /*00e0*/  ULOP3.LUT UR5, UR5, 0xfffffffc, URZ, 0xc0, !UPT ;  /* 0xfffffffc05057892 */ /* 0x000fc8000f8ec03f */
[----:B------:R-:W-:-:S03]  /*00f0*/  UIADD3 UR8, UR4, -UR5, URZ ;  /* 0x8000000504087290 */ /* 0x000fc6000fffe03f */
[----:B------:R-:W-:Y:S09]  /*0100*/  @P0 BRA `(.L_x_1) ;  /* 0x0000000000200947 */ /* 0x000ff20003800000 */
[----:B------:R-:W-:Y:S02]  /*0110*/  ULDC.64 UR4, c[0x0][0x198] ;  /* 0x0000660000047ab9 */ /* 0x000fe40000000a00 */
[----:B------:R-:W-:Y:S02]  /*0120*/  UIADD3 UR10, UP0, UR4, 0xf0, URZ ;  /* 0x000000f0040a7890 */ /* 0x000fe4000ff1e03f */
[----:B------:R-:W-:Y:S02]  /*0130*/  UIADD3 UR4, UP1, UR4, 0x1f0, URZ ;  /* 0x000001f004047890 */ /* 0x000fe4000ff3e03f */
[----:B------:R-:W-:Y:S02]  /*0140*/  UIADD3.X UR11, URZ, UR5, URZ, UP0, !UPT ;  /* 0x000000053f0b7290 */ /* 0x000fe400087fe43f */
[----:B------:R-:W-:-:S07]  /*0150*/  UIADD3.X UR5, URZ, UR5, URZ, UP1, !UPT ;  /* 0x000000053f057290 */ /* 0x000fce0008ffe43f */
[----:B------:R0:W-:Y:S02]  /*0160*/  UTMACCTL.PF [UR10] ;  /* 0x000000000a0079b9 */ /* 0x0001e40008040000 */
[----:B------:R0:W-:Y:S02]  /*0170*/  UTMACCTL.PF [UR4] ;  /* 0x00000000040079b9 */ /* 0x0001e40008040000 */
[----:B0-----:R-:W-:Y:S01]  /*0180*/  NOP ;  /* 0x0000000000007918 */ /* 0x001fe20000000000 */
.L_x_1:
[----:B------:R-:W-:Y:S05]  /*0190*/  BSYNC B0 ;  /* 0x0000000000007941 */ /* 0x000fea0003800000 */
.L_x_0:
[----:B------:R-:W0:Y:S01]  /*01a0*/  SHFL.IDX PT, R3, R0, RZ, 0x1f ;  /* 0x00001fff00037589 */ /* 0x000e2200000e0000 */
[----:B------:R-:W-:Y:S01]  /*01b0*/  UISETP.NE.AND UP0, UPT, UR8, 0x3, UPT ;  /* 0x000000030800788c */ /* 0x000fe2000bf05270 */
[----:B------:R-:W-:Y:S01]  /*01c0*/  ISETP.NE.AND P1, PT, RZ, UR6, PT ;  /* 0x00000006ff007c0c */ /* 0x000fe2000bf25270 */
[----:B------:R-:W-:Y:S02]  /*01d0*/  UIADD3 UR10, UR6, -0x1, URZ ;  /* 0xffffffff060a7890 */ /* 0x000fe4000fffe03f */
[----:B------:R-:W-:Y:S02]  /*01e0*/  UISETP.EQ.OR UP0, UPT, UR8, URZ, !UP0 ;  /* 0x0000003f0800728c */ /* 0x000fe4000c702670 */
[----:B------:R-:W-:Y:S02]  /*01f0*/  UISETP.GE.U32.AND UP1, UPT, UR10, 0x2, UPT ;  /* 0x000000020a00788c */ /* 0x000fe4000bf26070 */
[----:B------:R-:W-:-:S04]  /*0200*/  UISETP.EQ.AND UP0, UPT, UR6, URZ, UP0 ;  /* 0x0000003f0600728c */ /* 0x000fc80008702270 */
[----:B------:R-:W-:-:S04]  /*0210*/  USEL UR13, URZ, 0x1, !UP0 ;  /* 0x000000013f0d7887 */ /* 0x000fc8000c000000 */
[----:B------:R-:W-:Y:S01]  /*0220*/  USEL UR13, UR13, 0x2, UP1 ;  /* 0x000000020d0d7887 */ /* 0x000fe20008800000 */
[----:B0-----:R-:W-:-:S13]  /*0230*/  ISETP.NE.AND P0, PT, R3, RZ, PT ;  /* 0x000000ff0300720c */ /* 0x001fda0003f05270 */
[----:B------:R-:W-:Y:S05]  /*0240*/  @P0 BRA `(.L_x_2) ;  /* 0x0000000000a40947 */ /* 0x000fea0003800000 */
[----:B------:R-:W-:Y:S01]  /*0250*/  ELECT P0, URZ, PT ;  /* 0x00000000003f782f */ /* 0x000fe20003800000 */
[----:B------:R-:W-:-:S12]  /*0260*/  BSSY B0, `(.L_x_2) ;  /* 0x0000027000007945 */ /* 0x000fd80003800000 */
[----:B------:R-:W-:Y:S05]  /*0270*/  @!P0 BRA `(.L_x_3) ;  /* 0x0000000000948947 */ /* 0x000fea0003800000 */
[----:B------:R-:W0:Y:S01]  /*0280*/  S2UR UR9, SR_CgaCtaId ;  /* 0x00000000000979c3 */ /* 0x000e220000008800 */
[----:B------:R-:W-:Y:S01]  /*0290*/  UMOV UR4, 0x400 ;  /* 0x0000040000047882 */ /* 0x000fe20000000000 */
[----:B------:R-:W-:Y:S01]  /*02a0*/  UMOV UR5, 0x1 ;  /* 0x0000000100057882 */ /* 0x000fe20000000000 */
[----:B------:R-:W-:Y:S02]  /*02b0*/  UMOV UR6, 0x4 ;  /* 0x0000000400067882 */ /* 0x000fe40000000000 */
[----:B------:R-:W-:-:S04]  /*02c0*/  UIADD3 UR6, -UR6, 0x100000, URZ ;  /* 0x0010000006067890 */ /* 0x000fc8000fffe13f */
[----:B------:R-:W-:Y:S02]  /*02d0*/  USHF.L.U32 UR7, UR6, 0xb, URZ ;  /* 0x0000000b06077899 */ /* 0x000fe4000800063f */
[----:B------:R-:W-:Y:S02]  /*02e0*/  USHF.L.U32 UR6, UR6, 0x1, URZ ;  /* 0x0000000106067899 */ /* 0x000fe4000800063f */
[----:B0-----:R-:W-:Y:S02]  /*02f0*/  ULEA UR9, UR9, UR4, 0x18 ;  /* 0x0000000409097291 */ /* 0x001fe4000f8ec03f */
[----:B------:R-:W-:-:S04]  /*0300*/  UIADD3 UR4, -UR5, 0x100000, URZ ;  /* 0x0010000005047890 */ /* 0x000fc8000fffe13f */
[----:B------:R-:W-:Y:S02]  /*0310*/  USHF.L.U32 UR5, UR4, 0xb, URZ ;  /* 0x0000000b04057899 */ /* 0x000fe4000800063f */
[----:B------:R-:W-:Y:S01]  /*0320*/  USHF.L.U32 UR4, UR4, 0x1, URZ ;  /* 0x0000000104047899 */ /* 0x000fe2000800063f */
[----:B------:R-:W0:Y:S11]  /*0330*/  FENCE.VIEW.ASYNC.S ;  /* 0x00000000000073c6 */ /* 0x000e360000000000 */
[----:B0-----:R0:W1:Y:S01]  /*0340*/  SYNCS.EXCH.64 URZ, [UR9], UR4 ;  /* 0x00000004093f75b2 */ /* 0x0010620008000100 */
[----:B------:R0:W2:Y:S01]  /*0350*/  SYNCS.EXCH.64 URZ, [UR9+0x60], UR6 ;  /* 0x00006006093f75b2 */ /* 0x0000a20008000100 */
[----:B------:R0:W3:Y:S01]  /*0360*/  SYNCS.EXCH.64 URZ, [UR9+0x8], UR4 ;  /* 0x00000804093f75b2 */ /* 0x0000e20008000100 */
[----:B------:R0:W4:Y:S01]  /*0370*/  SYNCS.EXCH.64 URZ, [UR9+0x68], UR6 ;  /* 0x00006806093f75b2 */ /* 0x0001220008000100 */
[----:B------:R0:W0:Y:S01]  /*0380*/  SYNCS.EXCH.64 URZ, [UR9+0x10], UR4 ;  /* 0x00001004093f75b2 */ /* 0x0000220008000100 */
        /* <DEDUP_REMOVED lines=19> */
[----:B-1----:R-:W-:Y:S01]  /*04c0*/  NOP ;  /* 0x0000000000007918 */ /* 0x002fe20000000000 */
.L_x_3:
[----:B0-----:R-:W-:Y:S05]  /*04d0*/  BSYNC B0 ;  /* 0x0000000000007941 */ /* 0x001fea0003800000 */
.L_x_2:
[----:B------:R-:W-:Y:S01]  /*04e0*/  SHF.R.S32.HI R2, RZ, 0x1f, R4 ;  /* 0x0000001fff027819 */ /* 0x000fe20000011404 */
[----:B------:R-:W0:Y:S01]  /*04f0*/  SHFL.IDX PT, R0, R0, RZ, 0x1f ;  /* 0x00001fff00007589 */ /* 0x000e2200000e0000 */
[----:B------:R-:W1:Y:S01]  /*0500*/  S2UR UR9, SR_CTAID.X ;  /* 0x00000000000979c3 */ /* 0x000e620000002500 */
[----:B------:R-:W-:Y:S02]  /*0510*/  ELECT P0, URZ, PT ;  /* 0x00000000003f782f */ /* 0x000fe40003800000 */
[----:B------:R-:W-:Y:S01]  /*0520*/  LEA.HI R2, R2, R4, RZ, 0x7 ;  /* 0x0000000402027211 */ /* 0x000fe200078f38ff */
[----:B------:R-:W-:Y:S01]  /*0530*/  ULDC UR4, c[0x0][0x150] ;  /* 0x0000540000047ab9 */ /* 0x000fe20000000800 */
[----:B------:R-:W-:Y:S01]  /*0540*/  NOP ;  /* 0x0000000000007918 */ /* 0x000fe20000000000 */
[----:B------:R-:W-:Y:S01]  /*0550*/  NOP ;  /* 0x0000000000007918 */ /* 0x000fe20000000000 */
[----:B------:R-:W-:Y:S01]  /*0560*/  LOP3.LUT R2, R2, 0xffffff80, RZ, 0xc0, !PT ;  /* 0xffffff8002027812 */ /* 0x000fe200078ec0ff */
[----:B------:R-:W5:Y:S04]  /*0570*/  LDC R8, c[0x0][0x144] ;  /* 0x00005100ff087b82 */ /* 0x000f680000000800 */
[----:B------:R-:W-:-:S02]  /*0580*/  IMAD.IADD R5, R4, 0x1, -R2 ;  /* 0x0000000104057824 */ /* 0x000fc400078e0a02 */
[----:B------:R-:W2:Y:S03]  /*0590*/  S2R R2, SR_CTAID.Y ;  /* 0x0000000000027919 */ /* 0x000ea60000002600 */
[----:B------:R-:W-:Y:S01]  /*05a0*/  SHF.R.S32.HI R4, RZ, 0x1f, R5 ;  /* 0x0000001fff047819 */ /* 0x000fe20000011405 */
[----:B------:R-:W3:Y:S03]  /*05b0*/  LDC R13, c[0x0][0x148] ;  /* 0x00005200ff0d7b82 */ /* 0x000ee60000000800 */
[----:B------:R-:W-:Y:S02]  /*05c0*/  LEA.HI R4, R4, R5, RZ, 0x3 ;  /* 0x0000000504047211 */ /* 0x000fe400078f18ff */
[----:B0-----:R-:W-:Y:S02]  /*05d0*/  ISETP.NE.OR P0, PT, R0, RZ, !P0 ;  /* 0x000000ff0000720c */ /* 0x001fe40004705670 */
[----:B------:R-:W-:-:S02]  /*05e0*/  SHF.R.S32.HI R0, RZ, 0x3, R4 ;  /* 0x00000003ff007819 */ /* 0x000fc40000011404 */
[----:B------:R-:W-:Y:S02]  /*05f0*/  SHF.R.S32.HI R7, RZ, 0x1f, R4 ;  /* 0x0000001fff077819 */ /* 0x000fe40000011404 */
[----:B-1----:R-:W-:Y:S02]  /*0600*/  I2FP.F32.U32 R6, UR9 ;  /* 0x0000000900067c45 */ /* 0x002fe40008201000 */
[----:B------:R-:W-:Y:S02]  /*0610*/  SHF.R.S32.HI R4, RZ, 0x1f, R3 ;  /* 0x0000001fff047819 */ /* 0x000fe40000011403 */
[----:B------:R-:W-:Y:S01]  /*0620*/  LEA.HI R7, R7, R0, RZ, 0x2 ;  /* 0x0000000007077211 */ /* 0x000fe200078f10ff */
[----:B------:R-:W-:Y:S01]  /*0630*/  FMUL R6, R6, UR4 ;  /* 0x0000000406067c20 */ /* 0x000fe20008400000 */
[----:B------:R-:W-:Y:S01]  /*0640*/  LEA.HI R4, R4, R3, RZ, 0x2 ;  /* 0x0000000304047211 */ /* 0x000fe200078f10ff */
[----:B------:R-:W-:Y:S01]  /*0650*/  VOTEU.ALL UP0, P0 ;  /* 0x00000000003f7886 */ /* 0x000fe20000000000 */
[----:B------:R-:W-:Y:S01]  /*0660*/  LOP3.LUT R7, R7, 0xfffffffc, RZ, 0xc0, !PT ;  /* 0xfffffffc07077812 */ /* 0x000fe200078ec0ff */
[----:B------:R-:W-:Y:S01]  /*0670*/  ULDC UR4, c[0x0][0x154] ;  /* 0x0000550000047ab9 */ /* 0x000fe20000000800 */
[----:B------:R-:W-:Y:S01]  /*0680*/  LOP3.LUT R4, R4, 0x3ffffffc, RZ, 0xc0, !PT ;  /* 0x3ffffffc04047812 */ /* 0x000fe200078ec0ff */
[----:B------:R-:W0:Y:S01]  /*0690*/  F2I.U32.TRUNC.NTZ R6, R6 ;  /* 0x0000000600067305 */ /* 0x000e22000020f000 */
[----:B------:R-:W1:Y:S01]  /*06a0*/  @!UP0 S2UR UR7, SR_CgaCtaId ;  /* 0x00000000000789c3 */ /* 0x000e620000008800 */
[----:B------:R-:W-:Y:S01]  /*06b0*/  IMAD.IADD R7, R0, 0x1, -R7 ;  /* 0x0000000100077824 */ /* 0x000fe200078e0a07 */
[----:B------:R-:W-:Y:S01]  /*06c0*/  @!UP0 UMOV UR6, 0x400 ;  /* 0x0000040000068882 */ /* 0x000fe20000000000 */
[----:B------:R-:W-:Y:S01]  /*06d0*/  IMAD.IADD R4, R3, 0x1, -R4 ;  /* 0x0000000103047824 */ /* 0x000fe200078e0a04 */
[----:B------:R-:W-:-:S03]  /*06e0*/  VOTEU.ALL UP1, P0 ;  /* 0x00000000003f7886 */ /* 0x000fc60000020000 */
[----:B------:R-:W-:Y:S01]  /*06f0*/  IMAD R7, R4, 0x4, R7 ;  /* 0x0000000404077824 */ /* 0x000fe200078e0207 */
[----:B--2---:R-:W-:-:S04]  /*0700*/  I2FP.F32.U32 R4, R2 ;  /* 0x0000000200047245 */ /* 0x004fc80000201000 */
[----:B------:R-:W-:Y:S01]  /*0710*/  LEA.HI R0, R7, R7, RZ, 0x1 ;  /* 0x0000000707007211 */ /* 0x000fe200078f08ff */
[----:B0-----:R-:W-:Y:S02]  /*0720*/  IMAD.MOV R9, RZ, RZ, -R6 ;  /* 0x000000ffff097224 */ /* 0x001fe400078e0a06 */
[----:B------:R-:W-:Y:S01]  /*0730*/  FMUL R6, R4, UR4 ;  /* 0x0000000404067c20 */ /* 0x000fe20008400000 */
[----:B------:R-:W-:Y:S01]  /*0740*/  LOP3.LUT R0, R0, 0xfffffffe, RZ, 0xc0, !PT ;  /* 0xfffffffe00007812 */ /* 0x000fe200078ec0ff */
[----:B------:R-:W-:Y:S01]  /*0750*/  UMOV UR4, 0x20 ;  /* 0x0000002000047882 */ /* 0x000fe20000000000 */
[----:B-----5:R-:W-:Y:S01]  /*0760*/  IMAD R4, R8, R9, UR9 ;  /* 0x0000000908047e24 */ /* 0x020fe2000f8e0209 */
[----:B------:R-:W-:-:S04]  /*0770*/  @!UP0 UIADD3 UR4, -UR4, 0x100000, URZ ;  /* 0x0010000004048890 */ /* 0x000fc8000fffe13f */
[----:B------:R-:W-:Y:S02]  /*0780*/  @!UP0 USHF.L.U32 UR5, UR4, 0xb, URZ ;  /* 0x0000000b04058899 */ /* 0x000fe4000800063f */
[----:B------:R-:W-:Y:S01]  /*0790*/  @!UP0 USHF.L.U32 UR4, UR4, 0x1, URZ ;  /* 0x0000000104048899 */ /* 0x000fe2000800063f */
[----:B------:R-:W0:Y:S01]  /*07a0*/  LDC R8, c[0x0][0x140] ;  /* 0x00005000ff087b82 */ /* 0x000e220000000800 */
[C---:B------:R-:W-:Y:S01]  /*07b0*/  IMAD.IADD R9, R7.reuse, 0x1, -R0 ;  /* 0x0000000107097824 */ /* 0x040fe200078e0a00 */
[----:B------:R-:W2:Y:S01]  /*07c0*/  F2I.U32.TRUNC.NTZ R6, R6 ;  /* 0x0000000600067305 */ /* 0x000ea2000020f000 */
[----:B------:R-:W-:Y:S01]  /*07d0*/  IMAD.SHL.U32 R0, R7, 0x4, RZ ;  /* 0x0000000407007824 */ /* 0x000fe200078e00ff */
[----:B-1----:R-:W-:Y:S02]  /*07e0*/  @!UP0 ULEA UR6, UR7, UR6, 0x18 ;  /* 0x0000000607068291 */ /* 0x002fe4000f8ec03f */
[----:B------:R-:W-:Y:S01]  /*07f0*/  ISETP.NE.AND P2, PT, R9, R4, PT ;  /* 0x000000040900720c */ /* 0x000fe20003f45270 */
[----:B------:R-:W-:Y:S01]  /*0800*/  VOTEU.ALL UP0, P0 ;  /* 0x00000000003f7886 */ /* 0x000fe20000000000 */
[----:B------:R-:W-:-:S02]  /*0810*/  LOP3.LUT R10, R7, 0xc, R0, 0x78, !PT ;  /* 0x0000000c070a7812 */ /* 0x000fc400078e7800 */
[----:B------:R-:W-:-:S03]  /*0820*/  LOP3.LUT P0, RZ, R5, 0x7, RZ, 0xc0, !PT ;  /* 0x0000000705ff7812 */ /* 0x000fc6000780c0ff */
[----:B------:R1:W-:Y:S01]  /*0830*/  STL [R1+0x80], R10 ;  /* 0x0000800a01007387 */ /* 0x0003e20000100800 */
[----:B------:R-:W-:-:S03]  /*0840*/  ISETP.LT.U32.AND P0, PT, R10, 0x2, !P0 ;  /* 0x000000020a00780c */ /* 0x000fc60004701070 */
[----:B------:R-:W5:Y:S02]  /*0850*/  FENCE.VIEW.ASYNC.S ;  /* 0x00000000000073c6 */ /* 0x000f640000000000 */
[----:B-----5:R1:W0:Y:S01]  /*0860*/  @!UP0 SYNCS.EXCH.64 URZ, [UR6+0xd0], UR4 ;  /* 0x0000d004063f85b2 */ /* 0x0202220008000100 */
[----:B--2---:R-:W-:Y:S01]  /*0870*/  IMAD.MOV R14, RZ, RZ, -R6 ;  /* 0x000000ffff0e7224 */ /* 0x004fe200078e0a06 */
[----:B------:R-:W-:Y:S02]  /*0880*/  SEL R5, RZ, 0x1, !P0 ;  /* 0x00000001ff057807 */ /* 0x000fe40004000000 */
[----:B------:R-:W-:Y:S01]  /*0890*/  @P2 LEA.HI R0, R10, R10, RZ, 0x1 ;  /* 0x0000000a0a002211 */ /* 0x000fe200078f08ff */
[----:B---3--:R-:W-:-:S03]  /*08a0*/  IMAD R7, R13, R14, R2 ;  /* 0x0000000e0d077224 */ /* 0x008fc600078e0202 */
[----:B------:R-:W-:Y:S02]  /*08b0*/  @P2 SHF.R.S32.HI R0, RZ, 0x1, R0 ;  /* 0x00000001ff002819 */ /* 0x000fe40000011400 */
[----:B0-----:R-:W-:Y:S02]  /*08c0*/  ISETP.EQ.U32.AND P4, PT, R8, 0x1, PT ;  /* 0x000000010800780c */ /* 0x001fe40003f82070 */
[----:B------:R-:W-:Y:S01]  /*08d0*/  @P2 ISETP.NE.AND P3, PT, R0, R7, PT ;  /* 0x000000070000220c */ /* 0x000fe20003f65270 */
[----:B------:R-:W-:-:S03]  /*08e0*/  IMAD.MOV.U32 R0, RZ, RZ, 0x1 ;  /* 0x00000001ff007424 */ /* 0x000fc600078e00ff */
[----:B------:R-:W-:Y:S01]  /*08f0*/  @P2 SEL R0, RZ, 0x1, P3 ;  /* 0x00000001ff002807 */ /* 0x000fe20001800000 */
[----:B------:R1:W0:Y:S01]  /*0900*/  @!UP1 SYNCS.EXCH.64 URZ, [UR6+0xd8], UR4 ;  /* 0x0000d804063f95b2 */ /* 0x0002220008000100 */
[----:B------:R-:W-:Y:S02]  /*0910*/  NOP ;  /* 0x0000000000007918 */ /* 0x000fe40000000000 */
[----:B------:R-:W-:-:S05]  /*0920*/  LOP3.LUT R0, R0, R5, RZ, 0xc0, !PT ;  /* 0x0000000500007212 */ /* 0x000fca00078ec0ff */
[----:B------:R1:W-:Y:S01]  /*0930*/  STL [R1+0x7c], R0 ;  /* 0x00007c0001007387 */ /* 0x0003e20000100800 */
[----:B------:R-:W-:Y:S05]  /*0940*/  @!P4 BRA `(.L_x_4) ;  /* 0x000000000008c947 */ /* 0x000fea0003800000 */
[----:B0---4-:R-:W-:Y:S01]  /*0950*/  UCGABAR_ARV ;  /* 0x00000000000079c7 */ /* 0x011fe20008000000 */
[----:B------:R-:W-:Y:S05]  /*0960*/  BRA `(.L_x_5) ;  /* 0x0000000000047947 */ /* 0x000fea0003800000 */
.L_x_4:
[----:B0---4-:R-:W-:Y:S01]  /*0970*/  NOP ;  /* 0x0000000000007918 */ /* 0x011fe20000000000 */
.L_x_5:
[----:B------:R-:W0:Y:S01]  /*0980*/  LDC R5, c[0x0][0x65c] ;  /* 0x00019700ff057b82 */ /* 0x000e220000000800 */
[----:B------:R-:W-:Y:S01]  /*0990*/  IMAD.U32 R6, RZ, RZ, UR9 ;  /* 0x00000009ff067e24 */ /* 0x000fe2000f8e00ff */
[----:B-1----:R-:W-:Y:S01]  /*09a0*/  LOP3.LUT R0, R0, 0xdfffffff, RZ, 0xc0, !PT ;  /* 0xdfffffff00007812 */ /* 0x002fe200078ec0ff */
[----:B------:R-:W-:Y:S01]  /*09b0*/  IMAD.MOV.U32 R7, RZ, RZ, RZ ;  /* 0x000000ffff077224 */ /* 0x000fe200078e00ff */
[----:B0-----:R-:W-:-:S13]  /*09c0*/  ISETP.NE.AND P2, PT, R5, 0x1, PT ;  /* 0x000000010500780c */ /* 0x001fda0003f45270 */
[----:B------:R-:W0:Y:S01]  /*09d0*/  @P2 LDC R9, c[0x0][0x10] ;  /* 0x00000400ff092b82 */ /* 0x000e220000000800 */
[----:B------:R-:W-:Y:S01]  /*09e0*/  @P2 IMAD.MOV.U32 R3, RZ, RZ, RZ ;  /* 0x000000ffff032224 */ /* 0x000fe200078e00ff */
[----:B------:R-:W-:Y:S01]  /*09f0*/  @P2 LOP3.LUT R0, R0, 0x20000000, RZ, 0xfc, !PT ;  /* 0x2000000000002812 */ /* 0x000fe200078efcff */
[----:B------:R-:W-:-:S05]  /*0a00*/  @P2 IMAD.MOV.U32 R11, RZ, RZ, RZ ;  /* 0x000000ffff0b2224 */ /* 0x000fca00078e00ff */
[----:B------:R-:W1:Y:S01]  /*0a10*/  @!P2 LDC R5, c[0x0][0xc] ;  /* 0x00000300ff05ab82 */ /* 0x000e620000000800 */
[----:B0-----:R-:W-:-:S04]  /*0a20*/  @P2 IMAD.WIDE.U32 R8, R9, UR9, R2 ;  /* 0x0000000909082c25 */ /* 0x001fc8000f8e0002 */
[----:B------:R-:W-:Y:S02]  /*0a30*/  @P2 IMAD.MOV.U32 R23, RZ, RZ, R8 ;  /* 0x000000ffff172224 */ /* 0x000fe400078e0008 */
[----:B------:R-:W-:Y:S02]  /*0a40*/  @P2 IMAD.IADD R152, R9, 0x1, R11 ;  /* 0x0000000109982824 */ /* 0x000fe400078e020b */
[----:B-1----:R-:W-:-:S04]  /*0a50*/  @!P2 IMAD.WIDE.U32 R6, R2, R5, R6 ;  /* 0x000000050206a225 */ /* 0x002fc800078e0006 */
[----:B------:R-:W-:Y:S02]  /*0a60*/  @!P2 IMAD.MOV.U32 R23, RZ, RZ, R6 ;  /* 0x000000ffff17a224 */ /* 0x000fe400078e0006 */
[----:B------:R-:W-:-:S03]  /*0a70*/  @!P2 IMAD.MOV.U32 R152, RZ, RZ, R7 ;  /* 0x000000ffff98a224 */ /* 0x000fc600078e0007 */
[----:B------:R0:W-:Y:S04]  /*0a80*/  STL [R1+0x88], R23 ;  /* 0x0000881701007387 */ /* 0x0001e80000100800 */
[----:B------:R0:W-:Y:S01]  /*0a90*/  STL [R1+0x84], R152 ;  /* 0x0000849801007387 */ /* 0x0001e20000100800 */
[----:B------:R-:W-:Y:S05]  /*0aa0*/  @!P4 BRA `(.L_x_6) ;  /* 0x00000000000cc947 */ /* 0x000fea0003800000 */
[----:B------:R-:W-:Y:S01]  /*0ab0*/  UCGABAR_WAIT ;  /* 0x0000000000007dc7 */ /* 0x000fe20008000000 */
[----:B------:R-:W-:Y:S01]  /*0ac0*/  CCTL.IVALL ;  /* 0x00000000ff00798f */ /* 0x000fe20002000000 */
[----:B------:R-:W-:Y:S05]  /*0ad0*/  BRA `(.L_x_7) ;  /* 0x0000000000047947 */ /* 0x000fea0003800000 */
.L_x_6:
[----:B------:R-:W-:Y:S06]  /*0ae0*/  BAR.SYNC.DEFER_BLOCKING 0x0 ;  /* 0x0000000000007b1d */ /* 0x000fec0000010000 */
.L_x_7:
[----:B------:R-:W-:Y:S05]  /*0af0*/  @!P1 BRA `(.L_x_8) ;  /* 0x0000013000589947 */ /* 0x000fea0003800000 */
[----:B------:R-:W-:-:S06]  /*0b00*/  UISETP.GT.U32.AND UP0, UPT, UR10, 0x1, UPT ;  /* 0x000000010a00788c */ /* 0x000fcc000bf04070 */
[----:B------:R-:W-:-:S13]  /*0b10*/  PLOP3.LUT P0, PT, PT, PT, UP0, 0x80, 0x0 ;  /* 0x000000000000781c */ /* 0x000fda0003f0f008 */
[----:B------:R-:W-:Y:S05]  /*0b20*/  @P0 EXIT ;  /* 0x000000000000094d */ /* 0x000fea0003800000 */
[----:B------:R-:W-:Y:S01]  /*0b30*/  IMAD.MOV.U32 R7, RZ, RZ, -0x1 ;  /* 0xffffffffff077424 */ /* 0x000fe200078e00ff */
[----:B------:R-:W-:Y:S01]  /*0b40*/  ULDC.64 UR4, c[0x0][0x650] ;  /* 0x0001940000047ab9 */ /* 0x000fe20000000a00 */
[----:B------:R-:W-:Y:S01]  /*0b50*/  IMAD.MOV.U32 R6, RZ, RZ, -0x1 ;  /* 0xffffffffff067424 */ /* 0x000fe200078e00ff */
[----:B------:R-:W-:Y:S01]  /*0b60*/  ISETP.GE.U32.AND P0, PT, R23, UR4, PT ;  /* 0x0000000417007c0c */ /* 0x000fe2000bf06070 */
[----:B------:R-:W-:Y:S01]  /*0b70*/  UMOV UR22, 0xffffffff ;  /* 0xffffffff00167882 */ /* 0x000fe20000000000 */
[----:B------:R1:W-:Y:S01]  /*0b80*/  STL [R1+0x90], R7 ;  /* 0x0000900701007387 */ /* 0x0003e20000100800 */
[----:B------:R-:W-:Y:S02]  /*0b90*/  PRMT R5, RZ, 0x7610, R5 ;  /* 0x00007610ff057816 */ /* 0x000fe40000000005 */
[----:B------:R-:W-:Y:S01]  /*0ba0*/  ISETP.GE.U32.AND.EX P0, PT, R152, UR5, PT, P0 ;  /* 0x0000000598007c0c */ /* 0x000fe2000bf06100 */
[----:B------:R1:W-:-:S12]  /*0bb0*/  STL [R1+0x8c], R6 ;  /* 0x00008c0601007387 */ /* 0x0003d80000100800 */
[----:B-1----:R-:W-:Y:S05]  /*0bc0*/  @P0 BRA `(.L_x_9) ;  /* 0x0000000400380947 */ /* 0x002fea0003800000 */
[----:B------:R-:W1:Y:S01]  /*0bd0*/  LDC.64 R16, c[0x0][0x628] ;  /* 0x00018a00ff107b82 */ /* 0x000e620000000a00 */
[----:B------:R-:W-:Y:S02]  /*0be0*/  IMAD.MOV.U32 R6, RZ, RZ, R23 ;  /* 0x000000ffff067224 */ /* 0x000fe400078e0017 */
[----:B------:R-:W-:-:S05]  /*0bf0*/  IMAD.MOV.U32 R7, RZ, RZ, R152 ;  /* 0x000000ffff077224 */ /* 0x000fca00078e0098 */
[----:B------:R-:W2:Y:S08]  /*0c00*/  LDC R12, c[0x0][0x630] ;  /* 0x00018c00ff0c7b82 */ /* 0x000eb00000000800 */
[----:B------:R-:W3:Y:S01]  /*0c10*/  LDC.64 R18, c[0x0][0x620] ;  /* 0x00018800ff127b82 */ /* 0x000ee20000000a00 */
[----:B-1----:R-:W-:-:S04]  /*0c20*/  ISETP.NE.U32.AND P0, PT, R16, RZ, PT ;  /* 0x000000ff1000720c */ /* 0x002fc80003f05070 */
[----:B------:R-:W-:-:S13]  /*0c30*/  ISETP.NE.AND.EX P0, PT, R17, RZ, PT, P0 ;  /* 0x000000ff1100720c */ /* 0x000fda0003f05300 */
[----:B--23--:R-:W-:Y:S05]  /*0c40*/  @!P0 BRA `(.L_x_10) ;  /* 0x0000000000288947 */ /* 0x00cfea0003800000 */
[----:B------:R-:W1:Y:S02]  /*0c50*/  LDC R5, c[0x0][0x634] ;  /* 0x00018d00ff057b82 */ /* 0x000e640000000800 */
[----:B-1----:R-:W-:-:S05]  /*0c60*/  IADD3 R5, P0, R23, R5, RZ ;  /* 0x0000000517057210 */ /* 0x002fca0007f1e0ff */
[----:B------:R-:W-:-:S04]  /*0c70*/  IMAD.X R15, RZ, RZ, R152, P0 ;  /* 0x000000ffff0f7224 */ /* 0x000fc800000e0698 */
[----:B------:R-:W-:-:S04]  /*0c80*/  IMAD.WIDE.U32 R6, R15, R16, RZ ;  /* 0x000000100f067225 */ /* 0x000fc800078e00ff */
[----:B------:R-:W-:-:S04]  /*0c90*/  IMAD.WIDE.U32 R8, P0, R5, R17, R6 ;  /* 0x0000001105087225 */ /* 0x000fc80007800006 */
[----:B------:R-:W-:-:S04]  /*0ca0*/  IMAD.WIDE.U32 R6, R5, R16, RZ ;  /* 0x0000001005067225 */ /* 0x000fc800078e00ff */
[----:B------:R-:W-:Y:S01]  /*0cb0*/  IMAD.X R11, RZ, RZ, RZ, P0 ;  /* 0x000000ffff0b7224 */ /* 0x000fe200000e06ff */
[----:B------:R-:W-:Y:S01]  /*0cc0*/  IADD3 RZ, P0, R7, R8, RZ ;  /* 0x0000000807ff7210 */ /* 0x000fe20007f1e0ff */
[----:B------:R-:W-:-:S04]  /*0cd0*/  IMAD.MOV.U32 R10, RZ, RZ, R9 ;  /* 0x000000ffff0a7224 */ /* 0x000fc800078e0009 */
[----:B------:R-:W-:-:S08]  /*0ce0*/  IMAD.WIDE.U32.X R6, R15, R17, R10, P0 ;  /* 0x000000110f067225 */ /* 0x000fd000000e040a */
.L_x_10:
[----:B------:R-:W1:Y:S01]  /*0cf0*/  LDC.64 R20, c[0x0][0x640] ;  /* 0x00019000ff147b82 */ /* 0x000e620000000a00 */
[-C--:B------:R-:W-:Y:S01]  /*0d00*/  SHF.R.U64 R22, R6, R12.reuse, R7 ;  /* 0x0000000c06167219 */ /* 0x080fe20000001207 */
[----:B------:R-:W-:Y:S01]  /*0d10*/  IMAD.MOV.U32 R6, RZ, RZ, R23 ;  /* 0x000000ffff067224 */ /* 0x000fe200078e0017 */
[----:B------:R-:W-:Y:S01]  /*0d20*/  SHF.R.U32.HI R3, RZ, R12, R7 ;  /* 0x0000000cff037219 */ /* 0x000fe20000011607 */
[----:B------:R-:W-:Y:S01]  /*0d30*/  IMAD.MOV.U32 R7, RZ, RZ, R152 ;  /* 0x000000ffff077224 */ /* 0x000fe200078e0098 */
[----:B------:R-:W-:Y:S01]  /*0d40*/  IADD3 R5, P0, RZ, -R22, RZ ;  /* 0x80000016ff057210 */ /* 0x000fe20007f1e0ff */
[----:B0-----:R-:W-:Y:S02]  /*0d50*/  IMAD R23, R13, R14, R2 ;  /* 0x0000000e0d177224 */ /* 0x001fe400078e0202 */
[----:B------:R-:W0:Y:S01]  /*0d60*/  LDC R10, c[0x0][0x618] ;  /* 0x00018600ff0a7b82 */ /* 0x000e220000000800 */
[----:B------:R-:W-:Y:S02]  /*0d70*/  IMAD.MOV.U32 R13, RZ, RZ, 0x1 ;  /* 0x00000001ff0d7424 */ /* 0x000fe400078e00ff */
[----:B------:R-:W-:-:S02]  /*0d80*/  IMAD.X R3, RZ, RZ, ~R3, P0 ;  /* 0x000000ffff037224 */ /* 0x000fc400000e0e03 */
[----:B------:R-:W-:-:S03]  /*0d90*/  IMAD.WIDE.U32 R6, R5, R18, R6 ;  /* 0x0000001205067225 */ /* 0x000fc600078e0006 */
[----:B------:R-:W2:Y:S01]  /*0da0*/  LDC R9, c[0x0][0x608] ;  /* 0x00018200ff097b82 */ /* 0x000ea20000000800 */
[----:B------:R-:W-:-:S04]  /*0db0*/  IMAD R8, R3, R18, RZ ;  /* 0x0000001203087224 */ /* 0x000fc800078e02ff */
[----:B------:R-:W-:Y:S02]  /*0dc0*/  IMAD R3, R5, R19, R8 ;  /* 0x0000001305037224 */ /* 0x000fe400078e0208 */
[----:B------:R-:W-:Y:S01]  /*0dd0*/  IMAD.MOV.U32 R5, RZ, RZ, -0x1 ;  /* 0xffffffffff057424 */ /* 0x000fe200078e00ff */
[----:B------:R-:W3:Y:S01]  /*0de0*/  LDC R12, c[0x0][0x658] ;  /* 0x00019600ff0c7b82 */ /* 0x000ee20000000800 */
[----:B------:R-:W-:Y:S01]  /*0df0*/  IMAD.IADD R3, R7, 0x1, R3 ;  /* 0x0000000107037824 */ /* 0x000fe200078e0203 */
[----:B-1----:R-:W-:-:S04]  /*0e00*/  ISETP.NE.U32.AND P0, PT, R20, RZ, PT ;  /* 0x000000ff1400720c */ /* 0x002fc80003f05070 */
[----:B------:R-:W-:Y:S02]  /*0e10*/  ISETP.NE.AND.EX P0, PT, R21, RZ, PT, P0 ;  /* 0x000000ff1500720c */ /* 0x000fe40003f05300 */
[----:B------:R-:W1:Y:S01]  /*0e20*/  LDC R17, c[0x0][0x600] ;  /* 0x00018000ff117b82 */ /* 0x000e620000000800 */
[-CC-:B0-----:R-:W-:Y:S02]  /*0e30*/  SHF.R.U64 R15, R6, R10.reuse, R3.reuse ;  /* 0x0000000a060f7219 */ /* 0x181fe40000001203 */
[----:B------:R-:W-:-:S05]  /*0e40*/  SHF.R.U32.HI R6, RZ, R10, R3 ;  /* 0x0000000aff067219 */ /* 0x000fca0000011603 */
[----:B------:R-:W0:Y:S01]  /*0e50*/  LDC R16, c[0x0][0x648] ;  /* 0x00019200ff107b82 */ /* 0x000e220000000800 */
[-CC-:B--2---:R-:W-:Y:S02]  /*0e60*/  SHF.R.U64 R10, R15, R9.reuse, R6.reuse ;  /* 0x000000090f0a7219 */ /* 0x184fe40000001206 */
[----:B------:R-:W-:-:S05]  /*0e70*/  SHF.R.U32.HI R3, RZ, R9, R6 ;  /* 0x00000009ff037219 */ /* 0x000fca0000011606 */
[----:B------:R-:W2:Y:S01]  /*0e80*/  LDC R18, c[0x0][0x638] ;  /* 0x00018e00ff127b82 */ /* 0x000ea20000000800 */
[-C--:B---3--:R-:W-:Y:S02]  /*0e90*/  SHF.L.U32 R2, R5, R12.reuse, RZ ;  /* 0x0000000c05027219 */ /* 0x088fe400000006ff */
[--C-:B------:R-:W-:Y:S02]  /*0ea0*/  SHF.R.U64 R14, R10, R12, R3.reuse ;  /* 0x0000000c0a0e7219 */ /* 0x100fe40000001203 */
[----:B------:R-:W-:Y:S02]  /*0eb0*/  LOP3.LUT R5, RZ, R2, RZ, 0x33, !PT ;  /* 0x00000002ff057212 */ /* 0x000fe400078e33ff */
[----:B------:R-:W-:Y:S01]  /*0ec0*/  SHF.R.U32.HI R3, RZ, R12, R3 ;  /* 0x0000000cff037219 */ /* 0x000fe20000011603 */
[----:B------:R-:W3:Y:S01]  /*0ed0*/  LDC R19, c[0x0][0x610] ;  /* 0x00018400ff137b82 */ /* 0x000ee20000000800 */
[----:B------:R-:W-:Y:S01]  /*0ee0*/  IMAD.MOV.U32 R2, RZ, RZ, R14 ;  /* 0x000000ffff027224 */ /* 0x000fe200078e000e */
[----:B------:R-:W-:Y:S06]  /*0ef0*/  @!P0 BRA `(.L_x_11) ;  /* 0x0000000000288947 */ /* 0x000fec0003800000 */
[----:B------:R-:W4:Y:S02]  /*0f00*/  LDC R9, c[0x0][0x64c] ;  /* 0x00019300ff097b82 */ /* 0x000f240000000800 */
[----:B----4-:R-:W-:-:S05]  /*0f10*/  IADD3 R9, P0, R14, R9, RZ ;  /* 0x000000090e097210 */ /* 0x010fca0007f1e0ff */
        /* <DEDUP_REMOVED lines=8> */
.L_x_11:
[----:B0-----:R-:W-:Y:S01]  /*0fa0*/  SHF.R.U64 R3, R2, R16, R3 ;  /* 0x0000001002037219 */ /* 0x001fe20000001203 */
[----:B-1----:R-:W-:Y:S01]  /*0fb0*/  VIADD R6, R17, 0xffffffff ;  /* 0xffffffff11067836 */ /* 0x002fe20000000000 */
[----:B------:R-:W-:Y:S02]  /*0fc0*/  SHF.L.U32 R2, R13, R12, RZ ;  /* 0x0000000c0d027219 */ /* 0x000fe400000006ff */
[----:B------:R-:W-:Y:S01]  /*0fd0*/  LOP3.LUT R5, R10, R5, RZ, 0xc0, !PT ;  /* 0x000000050a057212 */ /* 0x000fe200078ec0ff */
[----:B------:R-:W-:Y:S01]  /*0fe0*/  IMAD.MOV R7, RZ, RZ, -R3 ;  /* 0x000000ffff077224 */ /* 0x000fe200078e0a03 */
[----:B------:R-:W-:Y:S02]  /*0ff0*/  SEL R4, R4, R23, !P2 ;  /* 0x0000001704047207 */ /* 0x000fe40005000000 */
[----:B------:R-:W-:Y:S01]  /*1000*/  LOP3.LUT R6, R15, R6, RZ, 0xc0, !PT ;  /* 0x000000060f067212 */ /* 0x000fe200078ec0ff */
[----:B------:R-:W-:Y:S01]  /*1010*/  IMAD R5, R2, R3, R5 ;  /* 0x0000000302057224 */ /* 0x000fe200078e0205 */
[----:B------:R-:W-:Y:S01]  /*1020*/  R2UR UR22, R22 ;  /* 0x00000000161672ca */ /* 0x000fe200000e0000 */
[----:B--2---:R-:W-:-:S02]  /*1030*/  IMAD R2, R7, R18, R14 ;  /* 0x0000001207027224 */ /* 0x004fc400078e020e */
[----:B---3--:R-:W-:Y:S02]  /*1040*/  IMAD R4, R5, R19, R4 ;  /* 0x0000001305047224 */ /* 0x008fe400078e0204 */
[----:B------:R-:W-:Y:S02]  /*1050*/  IMAD R3, R2, R17, R6 ;  /* 0x0000001102037224 */ /* 0x000fe400078e0206 */
[----:B------:R-:W-:-:S03]  /*1060*/  IMAD.MOV.U32 R5, RZ, RZ, 0x1 ;  /* 0x00000001ff057424 */ /* 0x000fc600078e00ff */
[----:B------:R-:W-:Y:S02]  /*1070*/  SEL R6, R3, R4, !P2 ;  /* 0x0000000403067207 */ /* 0x000fe40005000000 */
[----:B------:R-:W-:-:S03]  /*1080*/  SEL R2, R4, R3, !P2 ;  /* 0x0000000304027207 */ /* 0x000fc60005000000 */
[----:B------:R1:W-:Y:S04]  /*1090*/  STL [R1+0x8c], R6 ;  /* 0x00008c0601007387 */ /* 0x0003e80000100800 */
[----:B------:R1:W-:Y:S02]  /*10a0*/  STL [R1+0x90], R2 ;  /* 0x0000900201007387 */ /* 0x0003e40000100800 */
.L_x_9:
[----:B------:R-:W-:-:S08]  /*10b0*/  NOP ;  /* 0x0000000000007918 */ /* 0x000fd00000000000 */
[----:B------:R-:W2:Y:S02]  /*10c0*/  USETMAXREG.TRY_ALLOC.CTAPOOL UP0, 0xe8 ;  /* 0x000000e8000079c8 */ /* 0x000ea40008000600 */
[----:B--2---:R-:W-:-:S13]  /*10d0*/  PLOP3.LUT P0, PT, PT, PT, UP0, 0x80, 0x0 ;  /* 0x000000000000781c */ /* 0x004fda0003f0f008 */
[----:B------:R-:W-:Y:S05]  /*10e0*/  @!P0 BRA `(.L_x_9) ;  /* 0xfffffffc00f08947 */ /* 0x000fea000383ffff */
[----:B------:R-:W-:Y:S01]  /*10f0*/  ULDC.64 UR4, c[0x0][0x598] ;  /* 0x0001660000047ab9 */ /* 0x000fe20000000a00 */
[----:B------:R-:W-:Y:S01]  /*1100*/  ULDC.64 UR20, c[0x0][0x208] ;  /* 0x0000820000147ab9 */ /* 0x000fe20000000a00 */
[----:B------:R-:W-:-:S04]  /*1110*/  ISETP.NE.U32.AND P0, PT, RZ, UR4, PT ;  /* 0x00000004ff007c0c */ /* 0x000fc8000bf05070 */
[----:B------:R-:W-:-:S13]  /*1120*/  ISETP.NE.AND.EX P0, PT, RZ, UR5, PT, P0 ;  /* 0x00000005ff007c0c */ /* 0x000fda000bf05300 */
[----:B------:R-:W-:Y:S05]  /*1130*/  @!P0 BRA `(.L_x_12) ;  /* 0x0000000000208947 */ /* 0x000fea0003800000 */
[----:B-1----:R-:W1:Y:S02]  /*1140*/  LDC.64 R2, c[0x0][0x598] ;  /* 0x00016600ff027b82 */ /* 0x002e640000000a00 */
[----:B-1----:R-:W2:Y:S02]  /*1150*/  LDG.E.64 R2, desc[UR20][R2.64] ;  /* 0x0000001402027981 */ /* 0x002ea4000c1e1b00 */
[----:B--2---:R-:W-:-:S04]  /*1160*/  ISETP.NE.U32.AND P0, PT, R2, RZ, PT ;  /* 0x000000ff0200720c */ /* 0x004fc80003f05070 */
[----:B------:R-:W-:-:S13]  /*1170*/  ISETP.NE.AND.EX P0, PT, R3, RZ, PT, P0 ;  /* 0x000000ff0300720c */ /* 0x000fda0003f05300 */
[----:B------:R-:W-:Y:S05]  /*1180*/  @!P0 BRA `(.L_x_12) ;  /* 0x00000000000c8947 */ /* 0x000fea0003800000 */
[----:B------:R-:W2:Y:S02]  /*1190*/  LD.E R2, desc[UR20][R2.64] ;  /* 0x0000001402027980 */ /* 0x000ea4000c101900 */
[----:B--2---:R-:W-:Y:S01]  /*11a0*/  R2UR UR23, R2 ;  /* 0x00000000021772ca */ /* 0x004fe200000e0000 */
[----:B------:R-:W-:-:S14]  /*11b0*/  BRA `(.L_x_13) ;  /* 0x0000000000247947 */ /* 0x000fdc0003800000 */
.L_x_12:
[----:B------:R-:W-:Y:S02]  /*11c0*/  ULDC.64 UR4, c[0x0][0x588] ;  /* 0x0001620000047ab9 */ /* 0x000fe40000000a00 */
[----:B------:R-:W-:-:S04]  /*11d0*/  ISETP.NE.U32.AND P0, PT, RZ, UR4, PT ;  /* 0x00000004ff007c0c */ /* 0x000fc8000bf05070 */
[----:B------:R-:W-:-:S13]  /*11e0*/  ISETP.NE.AND.EX P0, PT, RZ, UR5, PT, P0 ;  /* 0x00000005ff007c0c */ /* 0x000fda000bf05300 */
[----:B------:R-:W-:Y:S05]  /*11f0*/  @!P0 BRA `(.L_x_14) ;  /* 0x0000000000108947 */ /* 0x000fea0003800000 */
[----:B-1----:R-:W1:Y:S02]  /*1200*/  LDC.64 R2, c[0x0][0x588] ;  /* 0x00016200ff027b82 */ /* 0x002e640000000a00 */
[----:B-1----:R-:W2:Y:S02]  /*1210*/  LDG.E R2, desc[UR20][R2.64] ;  /* 0x0000001402027981 */ /* 0x002ea4000c1e1900 */
[----:B--2---:R-:W-:Y:S01]  /*1220*/  R2UR UR23, R2 ;  /* 0x00000000021772ca */ /* 0x004fe200000e0000 */
[----:B------:R-:W-:-:S14]  /*1230*/  BRA `(.L_x_13) ;  /* 0x0000000000047947 */ /* 0x000fdc0003800000 */
.L_x_14:
[----:B------:R-:W-:-:S05]  /*1240*/  ULDC UR23, c[0x0][0x580] ;  /* 0x0001600000177ab9 */ /* 0x000fca0000000800 */
.L_x_13:
[----:B------:R-:W-:Y:S02]  /*1250*/  ULDC.64 UR4, c[0x0][0x5a0] ;  /* 0x0001680000047ab9 */ /* 0x000fe40000000a00 */
        /* <DEDUP_REMOVED lines=11> */
.L_x_15:
        /* <DEDUP_REMOVED lines=8> */
.L_x_17:
[----:B------:R-:W-:-:S05]  /*1390*/  ULDC UR24, c[0x0][0x584] ;  /* 0x0001610000187ab9 */ /* 0x000fca0000000800 */
.L_x_16:
[----:B------:R-:W-:-:S13]  /*13a0*/  LOP3.LUT P0, RZ, R5, 0xff, RZ, 0xc0, !PT ;  /* 0x000000ff05ff7812 */ /* 0x000fda000780c0ff */
[----:B------:R-:W-:Y:S05]  /*13b0*/  @!P0 EXIT ;  /* 0x000000000000894d */ /* 0x000fea0003800000 */
[----:B------:R-:W-:Y:S01]  /*13c0*/  ULDC UR4, c[0x0][0x28c] ;  /* 0x0000a30000047ab9 */ /* 0x000fe20000000800 */
[----:B------:R-:W-:Y:S01]  /*13d0*/  ULDC.64 UR14, c[0x0][0x5c8] ;  /* 0x00017200000e7ab9 */ /* 0x000fe20000000a00 */
[----:B------:R-:W-:Y:S02]  /*13e0*/  UIADD3 UR4, UR4, 0x1f, URZ ;  /* 0x0000001f04047890 */ /* 0x000fe4000fffe03f */
[----:B------:R-:W-:Y:S02]  /*13f0*/  USHF.L.U64.HI UR25, UR14, 0x7, UR15 ;  /* 0x000000070e197899 */ /* 0x000fe4000801020f */
[----:B------:R-:W-:Y:S02]  /*1400*/  USHF.R.S32.HI UR5, URZ, 0x1f, UR4 ;  /* 0x0000001f3f057899 */ /* 0x000fe40008011404 */
[----:B------:R-:W-:Y:S02]  /*1410*/  USHF.L.U64.HI UR27, UR14, 0x3, UR15 ;  /* 0x000000030e1b7899 */ /* 0x000fe4000801020f */
[----:B------:R-:W-:-:S02]  /*1420*/  ULEA.HI UR5, UR5, UR4, URZ, 0x5 ;  /* 0x0000000405057291 */ /* 0x000fc4000f8f283f */
[----:B------:R-:W-:Y:S02]  /*1430*/  USHF.L.U64.HI UR12, UR14, 0x8, UR15 ;  /* 0x000000080e0c7899 */ /* 0x000fe4000801020f */
[----:B------:R-:W-:Y:S02]  /*1440*/  USHF.L.U32 UR26, UR14, 0x7, URZ ;  /* 0x000000070e1a7899 */ /* 0x000fe4000800063f */
[----:B------:R-:W-:Y:S02]  /*1450*/  USHF.L.U32 UR28, UR14, 0x3, URZ ;  /* 0x000000030e1c7899 */ /* 0x000fe4000800063f */
[----:B------:R-:W-:Y:S02]  /*1460*/  USHF.R.S32.HI UR15, URZ, 0x5, UR5 ;  /* 0x000000053f0f7899 */ /* 0x000fe40008011405 */
[----:B------:R-:W-:Y:S02]  /*1470*/  USHF.L.U32 UR14, UR14, 0x8, URZ ;  /* 0x000000080e0e7899 */ /* 0x000fe4000800063f */
[----:B------:R-:W-:Y:S01]  /*1480*/  ULOP3.LUT UR29, UR13, 0x1, URZ, 0xfc, !UPT ;  /* 0x000000010d1d7892 */ /* 0x000fe2000f8efc3f */
[----:B------:R-:W-:Y:S01]  /*1490*/  UMOV UR4, URZ ;  /* 0x0000003f00047c82 */ /* 0x000fe20008000000 */
[----:B------:R-:W-:-:S10]  /*14a0*/  UMOV UR5, URZ ;  /* 0x0000003f00057c82 */ /* 0x000fd40008000000 */
.L_x_76:
[----:B01----:R-:W1:Y:S01]  /*14b0*/  S2R R2, SR_TID.X ;  /* 0x0000000000027919 */ /* 0x003e620000002100 */
[----:B------:R-:W2:Y:S01]  /*14c0*/  S2UR UR11, SR_CgaCtaId ;  /* 0x00000000000b79c3 */ /* 0x000ea20000008800 */
[----:B------:R-:W-:Y:S01]  /*14d0*/  UMOV UR16, 0x400 ;  /* 0x0000040000107882 */ /* 0x000fe20000000000 */
[----:B------:R-:W-:Y:S01]  /*14e0*/  UMOV UR6, URZ ;  /* 0x0000003f00067c82 */ /* 0x000fe20008000000 */
[----:B------:R-:W-:Y:S01]  /*14f0*/  STL [R1+0x78], RZ ;  /* 0x000078ff01007387 */ /* 0x000fe20000100800 */
[----:B------:R-:W-:Y:S01]  /*1500*/  UMOV UR7, URZ ;  /* 0x0000003f00077c82 */ /* 0x000fe20008000000 */
[----:B------:R-:W-:Y:S01]  /*1510*/  UMOV UR8, URZ ;  /* 0x0000003f00087c82 */ /* 0x000fe20008000000 */
[----:B------:R-:W-:Y:S01]  /*1520*/  UMOV UR18, UR5 ;  /* 0x0000000500127c82 */ /* 0x000fe20008000000 */
[----:B------:R-:W-:Y:S01]  /*1530*/  STL [R1+0x74], RZ ;  /* 0x000074ff01007387 */ /* 0x000fe20000100800 */
[----:B------:R-:W3:Y:S01]  /*1540*/  LDC R3, c[0x0][0x28c] ;  /* 0x0000a300ff037b82 */ /* 0x000ee20000000800 */
[----:B------:R-:W-:-:S02]  /*1550*/  CS2R R4, SRZ ;  /* 0x0000000000047805 */ /* 0x000fc4000001ff00 */
[----:B------:R-:W-:Y:S01]  /*1560*/  CS2R R6, SRZ ;  /* 0x0000000000067805 */ /* 0x000fe2000001ff00 */
[----:B------:R-:W-:Y:S01]  /*1570*/  STL [R1+0x70], RZ ;  /* 0x000070ff01007387 */ /* 0x000fe20000100800 */
[----:B------:R-:W-:Y:S02]  /*1580*/  CS2R R8, SRZ ;  /* 0x0000000000087805 */ /* 0x000fe4000001ff00 */
[----:B------:R-:W-:Y:S02]  /*1590*/  CS2R R10, SRZ ;  /* 0x00000000000a7805 */ /* 0x000fe4000001ff00 */
[----:B------:R-:W-:Y:S01]  /*15a0*/  CS2R R12, SRZ ;  /* 0x00000000000c7805 */ /* 0x000fe2000001ff00 */
[----:B------:R-:W-:Y:S01]  /*15b0*/  STL [R1+0x6c], RZ ;  /* 0x00006cff01007387 */ /* 0x000fe20000100800 */
[----:B------:R-:W-:Y:S02]  /*15c0*/  CS2R R14, SRZ ;  /* 0x00000000000e7805 */ /* 0x000fe4000001ff00 */
[----:B------:R-:W-:-:S02]  /*15d0*/  CS2R R16, SRZ ;  /* 0x0000000000107805 */ /* 0x000fc4000001ff00 */
[----:B------:R-:W-:Y:S01]  /*15e0*/  CS2R R18, SRZ ;  /* 0x0000000000127805 */ /* 0x000fe2000001ff00 */
[----:B------:R-:W-:Y:S01]  /*15f0*/  STL [R1+0x68], RZ ;  /* 0x000068ff01007387 */ /* 0x000fe20000100800 */
[----:B------:R-:W-:Y:S02]  /*1600*/  CS2R R20, SRZ ;  /* 0x0000000000147805 */ /* 0x000fe4000001ff00 */
[----:B0-----:R-:W-:Y:S02]  /*1610*/  CS2R R22, SRZ ;  /* 0x0000000000167805 */ /* 0x001fe4000001ff00 */
[----:B------:R-:W-:Y:S01]  /*1620*/  CS2R R152, SRZ ;  /* 0x0000000000987805 */ /* 0x000fe2000001ff00 */
[----:B------:R-:W-:Y:S01]  /*1630*/  STL [R1+0x64], RZ ;  /* 0x000064ff01007387 */ /* 0x000fe20000100800 */
[----:B--2---:R-:W-:Y:S01]  /*1640*/  ULEA UR16, UR11, UR16, 0x18 ;  /* 0x000000100b107291 */ /* 0x004fe2000f8ec03f */
[----:B------:R-:W-:Y:S02]  /*1650*/  CS2R R154, SRZ ;  /* 0x00000000009a7805 */ /* 0x000fe4000001ff00 */
[----:B------:R-:W-:Y:S01]  /*1660*/  CS2R R156, SRZ ;  /* 0x00000000009c7805 */ /* 0x000fe2000001ff00 */
[----:B------:R-:W-:Y:S01]  /*1670*/  STL [R1+0x60], RZ ;  /* 0x000060ff01007387 */ /* 0x000fe20000100800 */
[----:B------:R-:W-:-:S02]  /*1680*/  CS2R R158, SRZ ;  /* 0x00000000009e7805 */ /* 0x000fc4000001ff00 */
[----:B------:R-:W-:Y:S02]  /*1690*/  CS2R R160, SRZ ;  /* 0x0000000000a07805 */ /* 0x000fe4000001ff00 */
[----:B------:R-:W-:Y:S02]  /*16a0*/  CS2R R162, SRZ ;  /* 0x0000000000a27805 */ /* 0x000fe4000001ff00 */
[----:B-1----:R-:W-:Y:S01]  /*16b0*/  LOP3.LUT R2, R2, 0x80, RZ, 0xc0, !PT ;  /* 0x0000008002027812 */ /* 0x002fe200078ec0ff */
[----:B------:R-:W-:Y:S01]  /*16c0*/  STL [R1+0x5c], RZ ;  /* 0x00005cff01007387 */ /* 0x000fe20000100800 */
[----:B---3--:R-:W-:Y:S02]  /*16d0*/  ISETP.GE.AND P0, PT, R3, 0x1, PT ;  /* 0x000000010300780c */ /* 0x008fe40003f06270 */
[----:B------:R-:W-:Y:S02]  /*16e0*/  CS2R R164, SRZ ;  /* 0x0000000000a47805 */ /* 0x000fe4000001ff00 */
[----:B------:R-:W-:Y:S01]  /*16f0*/  SHF.R.U32.HI R2, RZ, 0x7, R2 ;  /* 0x00000007ff027819 */ /* 0x000fe20000011602 */
[----:B------:R-:W-:Y:S01]  /*1700*/  STL [R1+0x58], RZ ;  /* 0x000058ff01007387 */ /* 0x000fe20000100800 */
[----:B------:R-:W-:-:S02]  /*1710*/  CS2R R166, SRZ ;  /* 0x0000000000a67805 */ /* 0x000fc4000001ff00 */
[----:B------:R-:W-:Y:S02]  /*1720*/  CS2R R168, SRZ ;  /* 0x0000000000a87805 */ /* 0x000fe4000001ff00 */
[----:B------:R-:W-:Y:S01]  /*1730*/  CS2R R170, SRZ ;  /* 0x0000000000aa7805 */ /* 0x000fe2000001ff00 */
[----:B------:R-:W-:Y:S01]  /*1740*/  STL [R1+0x54], RZ ;  /* 0x000054ff01007387 */ /* 0x000fe20000100800 */
[----:B------:R-:W-:Y:S02]  /*1750*/  CS2R R172, SRZ ;  /* 0x0000000000ac7805 */ /* 0x000fe4000001ff00 */
[----:B------:R-:W-:Y:S02]  /*1760*/  CS2R R174, SRZ ;  /* 0x0000000000ae7805 */ /* 0x000fe4000001ff00 */
[----:B------:R-:W-:Y:S01]  /*1770*/  CS2R R176, SRZ ;  /* 0x0000000000b07805 */ /* 0x000fe2000001ff00 */
[----:B------:R-:W0:Y:S01]  /*1780*/  SHFL.IDX PT, R2, R2, RZ, 0x1f ;  /* 0x00001fff02027589 */ /* 0x000e2200000e0000 */
[----:B------:R-:W-:-:S02]  /*1790*/  CS2R R178, SRZ ;  /* 0x0000000000b27805 */ /* 0x000fc4000001ff00 */
[----:B------:R-:W-:Y:S02]  /*17a0*/  CS2R R180, SRZ ;  /* 0x0000000000b47805 */ /* 0x000fe4000001ff00 */
[----:B------:R-:W-:Y:S01]  /*17b0*/  CS2R R182, SRZ ;  /* 0x0000000000b67805 */ /* 0x000fe2000001ff00 */
[----:B------:R1:W-:Y:S01]  /*17c0*/  STL [R1+0x50], RZ ;  /* 0x000050ff01007387 */ /* 0x0003e20000100800 */
[----:B------:R-:W-:Y:S02]  /*17d0*/  CS2R R184, SRZ ;  /* 0x0000000000b87805 */ /* 0x000fe4000001ff00 */
[----:B------:R-:W-:Y:S02]  /*17e0*/  CS2R R186, SRZ ;  /* 0x0000000000ba7805 */ /* 0x000fe4000001ff00 */
[----:B------:R-:W-:Y:S01]  /*17f0*/  CS2R R188, SRZ ;  /* 0x0000000000bc7805 */ /* 0x000fe2000001ff00 */
[----:B------:R1:W-:Y:S01]  /*1800*/  STL [R1+0x4c], RZ ;  /* 0x00004cff01007387 */ /* 0x0003e20000100800 */
        /* <DEDUP_REMOVED lines=14> */
[----:B------:R-:W-:Y:S02]  /*18f0*/  CS2R R212, SRZ ;  /* 0x0000000000d47805 */ /* 0x000fe4000001ff00 */
[----:B0-----:R-:W-:Y:S01]  /*1900*/  R2UR UR9, R2 ;  /* 0x00000000020972ca */ /* 0x001fe200000e0000 */
        /* <DEDUP_REMOVED lines=9> */
[----:B------:R-:W-:Y:S01]  /*19a0*/  CS2R R224, SRZ ;  /* 0x0000000000e07805 */ /* 0x000fe2000001ff00 */
[----:B------:R-:W-:Y:S01]  /*19b0*/  IMAD.MOV.U32 R226, RZ, RZ, RZ ;  /* 0x000000ffffe27224 */ /* 0x000fe200078e00ff */
[----:B------:R-:W-:Y:S01]  /*19c0*/  CS2R R120, SRZ ;  /* 0x0000000000787805 */ /* 0x000fe2000001ff00 */
[----:B------:R1:W-:Y:S01]  /*19d0*/  STL [R1+0x30], RZ ;  /* 0x000030ff01007387 */ /* 0x0003e20000100800 */
[----:B------:R-:W-:Y:S01]  /*19e0*/  ULEA.HI UR10, UR9, UR9, URZ, 0x1 ;  /* 0x00000009090a7291 */ /* 0x000fe2000f8f083f */
[----:B------:R-:W-:Y:S01]  /*19f0*/  IMAD.U32 R227, RZ, RZ, UR4 ;  /* 0x00000004ffe37e24 */ /* 0x000fe2000f8e00ff */
[----:B------:R-:W-:Y:S01]  /*1a00*/  CS2R R122, SRZ ;  /* 0x00000000007a7805 */ /* 0x000fe2000001ff00 */
[----:B------:R1:W-:Y:S01]  /*1a10*/  STL [R1+0x2c], RZ ;  /* 0x00002cff01007387 */ /* 0x0003e20000100800 */
[----:B------:R-:W-:Y:S01]  /*1a20*/  ULOP3.LUT UR10, UR10, 0x1ffffe, URZ, 0xc0, !UPT ;  /* 0x001ffffe0a0a7892 */ /* 0x000fe2000f8ec03f */
[----:B------:R-:W-:-:S02]  /*1a30*/  CS2R R124, SRZ ;  /* 0x00000000007c7805 */ /* 0x000fc4000001ff00 */
[----:B------:R-:W-:Y:S01]  /*1a40*/  CS2R R126, SRZ ;  /* 0x00000000007e7805 */ /* 0x000fe2000001ff00 */
[----:B------:R1:W-:Y:S01]  /*1a50*/  STL [R1+0x28], RZ ;  /* 0x000028ff01007387 */ /* 0x0003e20000100800 */
[----:B------:R-:W-:Y:S01]  /*1a60*/  UIADD3 UR10, UR9, -UR10, URZ ;  /* 0x8000000a090a7290 */ /* 0x000fe2000fffe03f */
[----:B------:R-:W-:Y:S02]  /*1a70*/  CS2R R128, SRZ ;  /* 0x0000000000807805 */ /* 0x000fe4000001ff00 */
[----:B------:R-:W-:Y:S01]  /*1a80*/  CS2R R130, SRZ ;  /* 0x0000000000827805 */ /* 0x000fe2000001ff00 */
[----:B------:R1:W-:Y:S01]  /*1a90*/  STL [R1+0x24], RZ ;  /* 0x000024ff01007387 */ /* 0x0003e20000100800 */
[----:B------:R-:W-:Y:S01]  /*1aa0*/  ULEA UR10, UR10, UR16, 0xb ;  /* 0x000000100a0a7291 */ /* 0x000fe2000f8e583f */
[----:B------:R-:W-:Y:S02]  /*1ab0*/  CS2R R132, SRZ ;  /* 0x0000000000847805 */ /* 0x000fe4000001ff00 */
[----:B------:R-:W-:Y:S01]  /*1ac0*/  CS2R R134, SRZ ;  /* 0x0000000000867805 */ /* 0x000fe2000001ff00 */
[----:B------:R1:W-:Y:S01]  /*1ad0*/  STL [R1+0x20], RZ ;  /* 0x000020ff01007387 */ /* 0x0003e20000100800 */
[----:B------:R-:W-:Y:S01]  /*1ae0*/  UIADD3 UR10, UR10, 0x180, URZ ;  /* 0x000001800a0a7890 */ /* 0x000fe2000fffe03f */
[----:B------:R-:W-:-:S02]  /*1af0*/  CS2R R136, SRZ ;  /* 0x0000000000887805 */ /* 0x000fc4000001ff00 */
[----:B------:R-:W-:Y:S01]  /*1b00*/  CS2R R138, SRZ ;  /* 0x00000000008a7805 */ /* 0x000fe2000001ff00 */
[----:B------:R1:W-:Y:S01]  /*1b10*/  STL [R1+0x1c], RZ ;  /* 0x00001cff01007387 */ /* 0x0003e20000100800 */
[----:B------:R-:W-:Y:S01]  /*1b20*/  USHF.R.U32.HI UR10, URZ, 0x4, UR10 ;  /* 0x000000043f0a7899 */ /* 0x000fe2000801160a */
[----:B------:R-:W-:Y:S02]  /*1b30*/  CS2R R140, SRZ ;  /* 0x00000000008c7805 */ /* 0x000fe4000001ff00 */
[----:B------:R-:W-:Y:S01]  /*1b40*/  CS2R R142, SRZ ;  /* 0x00000000008e7805 */ /* 0x000fe2000001ff00 */
[----:B------:R1:W-:Y:S01]  /*1b50*/  STL [R1+0x18], RZ ;  /* 0x000018ff01007387 */ /* 0x0003e20000100800 */
[----:B------:R-:W-:Y:S01]  /*1b60*/  ULOP3.LUT UR17, UR10, 0x3fff, URZ, 0xc0, !UPT ;  /* 0x00003fff0a117892 */ /* 0x000fe2000f8ec03f */
        /* <DEDUP_REMOVED lines=22> */
[----:B------:R1:W-:Y:S01]  /*1cd0*/  STL [R1], RZ ;  /* 0x000000ff01007387 */ /* 0x0003e20000100800 */
[----:B------:R-:W-:Y:S02]  /*1ce0*/  CS2R R114, SRZ ;  /* 0x0000000000727805 */ /* 0x000fe4000001ff00 */
[----:B------:R-:W-:Y:S02]  /*1cf0*/  CS2R R116, SRZ ;  /* 0x0000000000747805 */ /* 0x000fe4000001ff00 */
[----:B------:R-:W-:Y:S02]  /*1d00*/  CS2R R118, SRZ ;  /* 0x0000000000767805 */ /* 0x000fe4000001ff00 */
[----:B------:R-:W-:-:S02]  /*1d10*/  CS2R R56, SRZ ;  /* 0x0000000000387805 */ /* 0x000fc4000001ff00 */
[----:B------:R-:W-:Y:S02]  /*1d20*/  CS2R R58, SRZ ;  /* 0x00000000003a7805 */ /* 0x000fe4000001ff00 */
[----:B------:R-:W-:Y:S02]  /*1d30*/  CS2R R60, SRZ ;  /* 0x00000000003c7805 */ /* 0x000fe4000001ff00 */
        /* <DEDUP_REMOVED lines=28> */
[----:B------:R-:W-:Y:S01]  /*1f00*/  CS2R R54, SRZ ;  /* 0x0000000000367805 */ /* 0x000fe2000001ff00 */
[----:B-1----:R-:W-:Y:S06]  /*1f10*/  @!P0 BRA `(.L_x_18) ;  /* 0x00000010008c8947 */ /* 0x002fec0003800000 */
[----:B------:R-:W-:-:S06]  /*1f20*/  UISETP.NE.AND UP0, UPT, UR29, 0x3, UPT ;  /* 0x000000031d00788c */ /* 0x000fcc000bf05270 */
[----:B------:R-:W-:-:S13]  /*1f30*/  PLOP3.LUT P1, PT, PT, PT, UP0, 0x80, 0x0 ;  /* 0x000000000000781c */ /* 0x000fda0003f2f008 */
[----:B------:R-:W-:Y:S05]  /*1f40*/  @!P1 BRA `(.L_x_19) ;  /* 0x0000000000049947 */ /* 0x000fea0003800000 */
[----:B------:R-:W-:Y:S01]  /*1f50*/  BPT.TRAP 0x1 ;  /* 0x000000040000795c */ /* 0x000fe20000300000 */
.L_x_19:
[----:B------:R-:W-:Y:S01]  /*1f60*/  ULEA UR7, UR5, UR16, 0x3 ;  /* 0x0000001005077291 */ /* 0x000fe2000f8e183f */
[----:B------:R-:W-:-:S05]  /*1f70*/  IMAD.U32 R2, RZ, RZ, UR4 ;  /* 0x00000004ff027e24 */ /* 0x000fca000f8e00ff */
[----:B------:R-:W-:-:S04]  /*1f80*/  SHF.L.U32 R2, R2, 0x1f, RZ ;  /* 0x0000001f02027819 */ /* 0x000fc800000006ff */
[----:B------:R0:W1:Y:S01]  /*1f90*/  SYNCS.PHASECHK.TRANS64.TRYWAIT P0, [UR7], R2 ;  /* 0x00000002ff0075a7 */ /* 0x0000620008000147 */
[----:B------:R-:W-:Y:S05]  /*1fa0*/  @!P1 BRA `(.L_x_20) ;  /* 0x0000000000049947 */ /* 0x000fea0003800000 */
[----:B------:R-:W-:Y:S01]  /*1fb0*/  BPT.TRAP 0x1 ;  /* 0x000000040000795c */ /* 0x000fe20000300000 */
.L_x_20:
[----:B------:R2:W-:Y:S01]  /*1fc0*/  STL [R1+0x78], RZ ;  /* 0x000078ff01007387 */ /* 0x0005e20000100800 */
[----:B------:R-:W-:Y:S01]  /*1fd0*/  UMOV UR6, 0x1 ;  /* 0x0000000100067882 */ /* 0x000fe20000000000 */
[----:B-1----:R-:W-:Y:S05]  /*1fe0*/  @P0 BRA `(.L_x_21) ;  /* 0x0000000000080947 */ /* 0x002fea0003800000 */
[----:B------:R-:W1:Y:S02]  /*1ff0*/  SYNCS.PHASECHK.TRANS64.TRYWAIT P0, [UR7], R2 ;  /* 0x00000002ff0075a7 */ /* 0x000e640008000147 */
[----:B-1----:R-:W-:Y:S05]  /*2000*/  @!P0 BRA `(.L_x_22) ;  /* 0x0000013400e08947 */ /* 0x002fea0003800000 */
.L_x_21:
[----:B------:R-:W-:Y:S01]  /*2010*/  UIADD3 UR7, UR16, 0x30180, URZ ;  /* 0x0003018010077890 */ /* 0x000fe2000fffe03f */
[----:B------:R3:W-:Y:S01]  /*2020*/  STL [R1+0x74], RZ ;  /* 0x000074ff01007387 */ /* 0x0007e20000100800 */
[----:B------:R-:W-:Y:S01]  /*2030*/  ULOP3.LUT UR8, UR17, 0x10000, URZ, 0xfc, !UPT ;  /* 0x0001000011087892 */ /* 0x000fe2000f8efc3f */
[----:B------:R-:W-:Y:S01]  /*2040*/  WARPGROUP.ARRIVE ;  /* 0x00000000000079c5 */ /* 0x000fe20000000000 */
[----:B------:R-:W-:Y:S01]  /*2050*/  USHF.R.U32.HI UR7, URZ, 0x4, UR7 ;  /* 0x000000043f077899 */ /* 0x000fe20008011607 */
[----:B------:R3:W-:Y:S01]  /*2060*/  STL [R1+0x70], RZ ;  /* 0x000070ff01007387 */ /* 0x0007e20000100800 */
[----:B------:R-:W-:Y:S01]  /*2070*/  UMOV UR9, 0xc0000010 ;  /* 0xc000001000097882 */ /* 0x000fe20000000000 */
[----:B------:R-:W-:Y:S01]  /*2080*/  UMOV UR11, 0xc0000010 ;  /* 0xc0000010000b7882 */ /* 0x000fe20000000000 */
[----:B------:R-:W-:Y:S01]  /*2090*/  ULOP3.LUT UR7, UR7, 0x3fff, URZ, 0xc0, !UPT ;  /* 0x00003fff07077892 */ /* 0x000fe2000f8ec03f */
[----:B------:R3:W-:Y:S01]  /*20a0*/  STL [R1+0x6c], RZ ;  /* 0x00006cff01007387 */ /* 0x0007e20000100800 */
[----:B01----:R-:W-:-:S02]  /*20b0*/  CS2R R2, SRZ ;  /* 0x0000000000027805 */ /* 0x003fc4000001ff00 */
[----:B------:R-:W-:Y:S01]  /*20c0*/  CS2R R4, SRZ ;  /* 0x0000000000047805 */ /* 0x000fe2000001ff00 */
[----:B------:R-:W-:Y:S01]  /*20d0*/  ULOP3.LUT UR10, UR7, 0x10000, URZ, 0xfc, !UPT ;  /* 0x00010000070a7892 */ /* 0x000fe2000f8efc3f */
[----:B------:R3:W-:Y:S01]  /*20e0*/  STL [R1+0x68], RZ ;  /* 0x000068ff01007387 */ /* 0x0007e20000100800 */
[----:B------:R-:W-:Y:S01]  /*20f0*/  ULEA UR7, UR5, UR8, 0xa ;  /* 0x0000000805077291 */ /* 0x000fe2000f8e503f */
[----:B------:R-:W-:Y:S01]  /*2100*/  CS2R R6, SRZ ;  /* 0x0000000000067805 */ /* 0x000fe2000001ff00 */
[----:B------:R-:W-:Y:S01]  /*2110*/  ULEA UR10, UR5, UR10, 0x7 ;  /* 0x0000000a050a7291 */ /* 0x000fe2000f8e383f */
[----:B------:R3:W-:Y:S01]  /*2120*/  STL [R1+0x64], RZ ;  /* 0x000064ff01007387 */ /* 0x0007e20000100800 */
[----:B------:R-:W-:Y:S01]  /*2130*/  UIADD3 UR18, UR7, 0x100, URZ ;  /* 0x0000010007127890 */ /* 0x000fe2000fffe03f */
[----:B------:R-:W-:Y:S01]  /*2140*/  CS2R R8, SRZ ;  /* 0x0000000000087805 */ /* 0x000fe2000001ff00 */
[----:B------:R-:W-:Y:S01]  /*2150*/  UIADD3 UR19, UR7, 0x200, URZ ;  /* 0x0000020007137890 */ /* 0x000fe2000fffe03f */
[----:B------:R3:W-:Y:S01]  /*2160*/  STL [R1+0x60], RZ ;  /* 0x000060ff01007387 */ /* 0x0007e20000100800 */
[----:B------:R-:W-:Y:S01]  /*2170*/  UMOV UR8, UR7 ;  /* 0x0000000700087c82 */ /* 0x000fe20008000000 */
[----:B------:R-:W-:Y:S01]  /*2180*/  UIADD3 UR7, UR7, 0x300, URZ ;  /* 0x0000030007077890 */ /* 0x000fe2000fffe03f */
[----:B------:R-:W-:Y:S01]  /*2190*/  CS2R R10, SRZ ;  /* 0x00000000000a7805 */ /* 0x000fe2000001ff00 */
[----:B------:R3:W-:Y:S01]  /*21a0*/  STL [R1+0x5c], RZ ;  /* 0x00005cff01007387 */ /* 0x0007e20000100800 */
[----:B------:R-:W-:Y:S01]  /*21b0*/  QGMMA.64x64x32.F32.E4M3.E4M3 R120, gdesc[UR8], RZ, !UPT ;  /* 0x00e00000087879f3 */ /* 0x000fe2000c7008ff */
[----:B------:R-:W-:Y:S01]  /*21c0*/  UMOV UR8, UR18 ;  /* 0x0000001200087c82 */ /* 0x000fe20008000000 */
[----:B------:R-:W-:Y:S01]  /*21d0*/  UMOV UR9, 0xc0000010 ;  /* 0xc000001000097882 */ /* 0x000fe20000000000 */
[----:B------:R3:W-:Y:S01]  /*21e0*/  STL [R1+0x58], RZ ;  /* 0x000058ff01007387 */ /* 0x0007e20000100800 */
[----:B------:R-:W-:Y:S01]  /*21f0*/  QGMMA.64x64x32.F32.E4M3.E4M3 R88, gdesc[UR8], RZ, !UPT ;  /* 0x00e00000085879f3 */ /* 0x000fe2000c7008ff */
[----:B------:R-:W-:Y:S01]  /*2200*/  UMOV UR8, UR19 ;  /* 0x0000001300087c82 */ /* 0x000fe20008000000 */
[----:B------:R-:W-:Y:S01]  /*2210*/  UMOV UR9, 0xc0000010 ;  /* 0xc000001000097882 */ /* 0x000fe20000000000 */
[----:B------:R3:W-:Y:S01]  /*2220*/  STL [R1+0x54], RZ ;  /* 0x000054ff01007387 */ /* 0x0007e20000100800 */
[----:B------:R-:W-:Y:S01]  /*2230*/  QGMMA.64x64x32.F32.E4M3.E4M3 R56, gdesc[UR8], RZ, !UPT ;  /* 0x00e00000083879f3 */ /* 0x000fe2000c7008ff */
[----:B------:R-:W-:Y:S01]  /*2240*/  UMOV UR8, UR7 ;  /* 0x0000000700087c82 */ /* 0x000fe20008000000 */
[----:B------:R-:W-:Y:S01]  /*2250*/  ULDC UR7, c[0x0][0x50c] ;  /* 0x0001430000077ab9 */ /* 0x000fe20000000800 */
[----:B------:R3:W-:Y:S01]  /*2260*/  STL [R1+0x50], RZ ;  /* 0x000050ff01007387 */ /* 0x0007e20000100800 */
[----:B------:R-:W-:Y:S01]  /*2270*/  UISETP.NE.AND UP0, UPT, UR7, 0x1, UPT ;  /* 0x000000010700788c */ /* 0x000fe2000bf05270 */
[----:B------:R-:W-:Y:S01]  /*2280*/  CS2R R12, SRZ ;  /* 0x00000000000c7805 */ /* 0x000fe2000001ff00 */
[----:B------:R-:W-:Y:S01]  /*2290*/  UMOV UR9, 0xc0000010 ;  /* 0xc000001000097882 */ /* 0x000fe20000000000 */
[----:B------:R3:W-:Y:S01]  /*22a0*/  STL [R1+0x4c], RZ ;  /* 0x00004cff01007387 */ /* 0x0007e20000100800 */
[----:B------:R-:W-:Y:S01]  /*22b0*/  USEL UR7, URZ, 0x1, UP0 ;  /* 0x000000013f077887 */ /* 0x000fe20008000000 */
[----:B------:R-:W-:Y:S01]  /*22c0*/  QGMMA.64x64x32.F32.E4M3.E4M3 R24, gdesc[UR8], RZ, !UPT, gsb0 ;  /* 0x00e00000081879f3 */ /* 0x000fe2000c0008ff */
[----:B------:R-:W-:Y:S01]  /*22d0*/  CS2R R14, SRZ ;  /* 0x00000000000e7805 */ /* 0x000fe2000001ff00 */
[----:B------:R3:W-:Y:S01]  /*22e0*/  STL [R1+0x48], RZ ;  /* 0x000048ff01007387 */ /* 0x0007e20000100800 */
[----:B------:R-:W-:-:S02]  /*22f0*/  CS2R R16, SRZ ;  /* 0x0000000000107805 */ /* 0x000fc4000001ff00 */
[----:B------:R-:W-:Y:S02]  /*2300*/  CS2R R18, SRZ ;  /* 0x0000000000127805 */ /* 0x000fe4000001ff00 */
[----:B------:R-:W-:Y:S01]  /*2310*/  ISETP.NE.AND P0, PT, RZ, UR7, PT ;  /* 0x00000007ff007c0c */ /* 0x000fe2000bf05270 */
        /* <DEDUP_REMOVED lines=53> */
[----:B------:R-:W-:-:S03]  /*2670*/  IMAD.MOV.U32 R226, RZ, RZ, RZ ;  /* 0x000000ffffe27224 */ /* 0x000fc600078e00ff */
[----:B------:R3:W-:Y:S04]  /*2680*/  STL [R1+0xc], RZ ;  /* 0x00000cff01007387 */ /* 0x0007e80000100800 */
[----:B------:R3:W-:Y:S04]  /*2690*/  STL [R1+0x8], RZ ;  /* 0x000008ff01007387 */ /* 0x0007e80000100800 */
[----:B------:R3:W-:Y:S04]  /*26a0*/  STL [R1+0x4], RZ ;  /* 0x000004ff01007387 */ /* 0x0007e80000100800 */
[----:B------:R3:W-:Y:S01]  /*26b0*/  STL [R1], RZ ;  /* 0x000000ff01007387 */ /* 0x0007e20000100800 */
[----:B------:R-:W-:Y:S05]  /*26c0*/  @!P0 BRA `(.L_x_23) ;  /* 0x0000000800848947 */ /* 0x000fea0003800000 */
[----:B------:R-:W-:Y:S02]  /*26d0*/  WARPGROUP.DEPBAR.LE gsb0, 0x0 ;  /* 0x00008000000079c5 */ /* 0x000fe40000010000 */
[----:B------:R-:W-:-:S01]  /*26e0*/  FADD R227, RZ, R25 ;  /* 0x00000019ffe37221 */ /* 0x000fc20000000000 */
[----:B------:R-:W-:Y:S01]  /*26f0*/  FADD R226, RZ, R120 ;  /* 0x00000078ffe27221 */ /* 0x000fe20000000000 */
[----:B------:R-:W-:-:S01]  /*2700*/  FADD R225, RZ, R121 ;  /* 0x00000079ffe17221 */ /* 0x000fc20000000000 */
[----:B------:R-:W-:Y:S01]  /*2710*/  FADD R224, RZ, R122 ;  /* 0x0000007affe07221 */ /* 0x000fe20000000000 */
[----:B------:R-:W-:-:S01]  /*2720*/  FADD R223, RZ, R123 ;  /* 0x0000007bffdf7221 */ /* 0x000fc20000000000 */
[----:B------:R0:W-:Y:S01]  /*2730*/  STL [R1], R227 ;  /* 0x000000e301007387 */ /* 0x0001e20000100800 */
[----:B------:R-:W-:-:S01]  /*2740*/  FADD R222, RZ, R124 ;  /* 0x0000007cffde7221 */ /* 0x000fc20000000000 */
[----:B------:R-:W-:Y:S01]  /*2750*/  FADD R221, RZ, R125 ;  /* 0x0000007dffdd7221 */ /* 0x000fe20000000000 */
[----:B------:R-:W-:-:S01]  /*2760*/  FADD R220, RZ, R126 ;  /* 0x0000007effdc7221 */ /* 0x000fc20000000000 */
[----:B------:R-:W-:Y:S01]  /*2770*/  FADD R219, RZ, R127 ;  /* 0x0000007fffdb7221 */ /* 0x000fe20000000000 */
[----:B------:R-:W-:-:S01]  /*2780*/  FADD R218, RZ, R128 ;  /* 0x00000080ffda7221 */ /* 0x000fc20000000000 */
[----:B------:R-:W-:Y:S01]  /*2790*/  FADD R217, RZ, R129 ;  /* 0x00000081ffd97221 */ /* 0x000fe20000000000 */
[----:B------:R-:W-:-:S01]  /*27a0*/  FADD R216, RZ, R130 ;  /* 0x00000082ffd87221 */ /* 0x000fc20000000000 */
[----:B------:R-:W-:Y:S01]  /*27b0*/  FADD R215, RZ, R131 ;  /* 0x00000083ffd77221 */ /* 0x000fe20000000000 */
[----:B------:R-:W-:-:S01]  /*27c0*/  FADD R214, RZ, R132 ;  /* 0x00000084ffd67221 */ /* 0x000fc20000000000 */
[----:B0-----:R-:W-:Y:S01]  /*27d0*/  FADD R227, RZ, R26 ;  /* 0x0000001affe37221 */ /* 0x001fe20000000000 */
[----:B------:R-:W-:-:S01]  /*27e0*/  FADD R213, RZ, R133 ;  /* 0x00000085ffd57221 */ /* 0x000fc20000000000 */
[----:B------:R-:W-:Y:S01]  /*27f0*/  FADD R212, RZ, R134 ;  /* 0x00000086ffd47221 */ /* 0x000fe20000000000 */
[----:B------:R-:W-:-:S01]  /*2800*/  FADD R211, RZ, R135 ;  /* 0x00000087ffd37221 */ /* 0x000fc20000000000 */
[----:B------:R-:W-:Y:S01]  /*2810*/  FADD R210, RZ, R136 ;  /* 0x00000088ffd27221 */ /* 0x000fe20000000000 */
[----:B------:R0:W-:Y:S01]  /*2820*/  STL [R1+0x4], R227 ;  /* 0x000004e301007387 */ /* 0x0001e20000100800 */
        /* <DEDUP_REMOVED lines=92> */
[----:B------:R-:W-:Y:S01]  /*2df0*/  UMOV UR6, URZ ;  /* 0x0000003f00067c82 */ /* 0x000fe20008000000 */
[----:B0-----:R-:W-:-:S05]  /*2e00*/  FADD R227, RZ, R33 ;  /* 0x00000021ffe37221 */ /* 0x001fca0000000000 */
[----:B------:R0:W-:Y:S02]  /*2e10*/  STL [R1+0x20], R227 ;  /* 0x000020e301007387 */ /* 0x0001e40000100800 */
        /* <DEDUP_REMOVED lines=44> */
.L_x_23:
[----:B------:R-:W-:-:S04]  /*30e0*/  UIADD3 UR18, UR5, 0x1, URZ ;  /* 0x0000000105127890 */ /* 0x000fc8000fffe03f */
[----:B------:R-:W-:-:S04]  /*30f0*/  UISETP.NE.AND UP0, UPT, UR18, 0xc, UPT ;  /* 0x0000000c1200788c */ /* 0x000fc8000bf05270 */
[----:B------:R-:W-:Y:S02]  /*3100*/  USEL UR8, URZ, 0x1, UP0 ;  /* 0x000000013f087887 */ /* 0x000fe40008000000 */
[----:B------:R-:W-:Y:S02]  /*3110*/  USEL UR18, UR18, URZ, UP0 ;  /* 0x0000003f12127287 */ /* 0x000fe40008000000 */
[----:B------:R-:W-:-:S06]  /*3120*/  ULOP3.LUT UR8, UR4, UR8, URZ, 0x3c, !UPT ;  /* 0x0000000804087292 */ /* 0x000fcc000f8e3c3f */
[----:B0-----:R-:W-:Y:S01]  /*3130*/  IMAD.U32 R227, RZ, RZ, UR8 ;  /* 0x00000008ffe37e24 */ /* 0x001fe2000f8e00ff */
[----:B------:R-:W-:-:S06]  /*3140*/  UMOV UR8, 0x1 ;  /* 0x0000000100087882 */ /* 0x000fcc0000000000 */
.L_x_18:
[----:B------:R-:W-:-:S04]  /*3150*/  UISETP.LT.AND UP0, UPT, UR15, 0x1, UPT ;  /* 0x000000010f00788c */ /* 0x000fc8000bf01270 */
[----:B------:R-:W-:-:S04]  /*3160*/  USEL UR9, UR15, 0x1, UP0 ;  /* 0x000000010f097887 */ /* 0x000fc80008000000 */
[----:B------:R-:W-:-:S04]  /*3170*/  UIADD3 UR9, UR15, -UR9, URZ ;  /* 0x800000090f097290 */ /* 0x000fc8000fffe03f */
[----:B------:R-:W-:-:S06]  /*3180*/  UISETP.GE.AND UP0, UPT, UR9, 0x1, UPT ;  /* 0x000000010900788c */ /* 0x000fcc000bf06270 */
[----:B------:R-:W-:-:S13]  /*3190*/  PLOP3.LUT P0, PT, PT, PT, UP0, 0x80, 0x0 ;  /* 0x000000000000781c */ /* 0x000fda0003f0f008 */
[----:B------:R-:W-:Y:S05]  /*31a0*/  @!P0 BRA `(.L_x_24) ;  /* 0x0000001000cc8947 */ /* 0x000fea0003800000 */
[----:B------:R-:W-:Y:S01]  /*31b0*/  IMAD.U32 R228, RZ, RZ, UR9 ;  /* 0x00000009ffe47e24 */ /* 0x000fe2000f8e00ff */
[----:B------:R-:W-:Y:S01]  /*31c0*/  UMOV UR19, UR5 ;  /* 0x0000000500137c82 */ /* 0x000fe20008000000 */
[----:B------:R-:W-:-:S05]  /*31d0*/  ULDC UR32, c[0x0][0x50c] ;  /* 0x0001430000207ab9 */ /* 0x000fca0000000800 */
.L_x_32:
[----:B------:R-:W-:-:S06]  /*31e0*/  UISETP.NE.AND UP0, UPT, UR29, 0x3, UPT ;  /* 0x000000031d00788c */ /* 0x000fcc000bf05270 */
[----:B------:R-:W-:-:S13]  /*31f0*/  PLOP3.LUT P1, PT, PT, PT, UP0, 0x80, 0x0 ;  /* 0x000000000000781c */ /* 0x000fda0003f2f008 */
[----:B-1---5:R-:W-:Y:S05]  /*3200*/  @!P1 BRA `(.L_x_25) ;  /* 0x0000000000049947 */ /* 0x022fea0003800000 */
[----:B------:R-:W-:Y:S01]  /*3210*/  BPT.TRAP 0x1 ;  /* 0x000000040000795c */ /* 0x000fe20000300000 */
.L_x_25:
[----:B------:R-:W0:Y:S01]  /*3220*/  S2UR UR9, SR_CgaCtaId ;  /* 0x00000000000979c3 */ /* 0x000e220000008800 */
[----:B------:R-:W-:Y:S01]  /*3230*/  UMOV UR16, 0x400 ;  /* 0x0000040000107882 */ /* 0x000fe20000000000 */
[----:B------:R-:W-:Y:S01]  /*3240*/  SHF.L.U32 R229, R227, 0x1f, RZ ;  /* 0x0000001fe3e57819 */ /* 0x000fe200000006ff */
[----:B0-----:R-:W-:-:S04]  /*3250*/  ULEA UR16, UR9, UR16, 0x18 ;  /* 0x0000001009107291 */ /* 0x001fc8000f8ec03f */
[----:B------:R-:W-:-:S09]  /*3260*/  ULEA UR9, UR18, UR16, 0x3 ;  /* 0x0000001012097291 */ /* 0x000fd2000f8e183f */
[----:B------:R0:W1:Y:S01]  /*3270*/  SYNCS.PHASECHK.TRANS64.TRYWAIT P0, [UR9], R229 ;  /* 0x000000e5ff0075a7 */ /* 0x0000620008000149 */
[----:B------:R-:W-:Y:S05]  /*3280*/  @!P1 BRA `(.L_x_26) ;  /* 0x0000000000049947 */ /* 0x000fea0003800000 */
[----:B------:R-:W-:Y:S01]  /*3290*/  BPT.TRAP 0x1 ;  /* 0x000000040000795c */ /* 0x000fe20000300000 */
.L_x_26:
[----:B-1----:R-:W-:Y:S05]  /*32a0*/  @P0 BRA `(.L_x_27) ;  /* 0x0000000000080947 */ /* 0x002fea0003800000 */
[----:B------:R-:W1:Y:S02]  /*32b0*/  SYNCS.PHASECHK.TRANS64.TRYWAIT P0, [UR9], R229 ;  /* 0x000000e5ff0075a7 */ /* 0x000e640008000149 */
[----:B-1----:R-:W-:Y:S05]  /*32c0*/  @!P0 BRA `(.L_x_28) ;  /* 0x0000012400488947 */ /* 0x002fea0003800000 */
.L_x_27:
[----:B------:R-:W-:Y:S01]  /*32d0*/  UIADD3 UR9, UR16, 0x30180, URZ ;  /* 0x0003018010097890 */ /* 0x000fe2000fffe03f */
[----:B------:R-:W-:Y:S01]  /*32e0*/  WARPGROUP.ARRIVE ;  /* 0x00000000000079c5 */ /* 0x000fe20000000000 */
[----:B------:R-:W-:Y:S02]  /*32f0*/  UISETP.NE.AND UP0, UPT, UR7, URZ, UPT ;  /* 0x0000003f0700728c */ /* 0x000fe4000bf05270 */
[----:B------:R-:W-:Y:S02]  /*3300*/  USHF.R.U32.HI UR9, URZ, 0x4, UR9 ;  /* 0x000000043f097899 */ /* 0x000fe40008011609 */
[----:B------:R-:W-:Y:S02]  /*3310*/  USEL UR8, UR8, URZ, !UP0 ;  /* 0x0000003f08087287 */ /* 0x000fe4000c000000 */
[----:B------:R-:W-:Y:S02]  /*3320*/  ULOP3.LUT UR9, UR9, 0x3fff, URZ, 0xc0, !UPT ;  /* 0x00003fff09097892 */ /* 0x000fe4000f8ec03f */
[----:B------:R-:W-:-:S02]  /*3330*/  ULOP3.LUT UR7, UR17, 0x10000, URZ, 0xfc, !UPT ;  /* 0x0001000011077892 */ /* 0x000fc4000f8efc3f */
[----:B------:R-:W-:Y:S02]  /*3340*/  ULOP3.LUT UR9, UR9, 0x10000, URZ, 0xfc, !UPT ;  /* 0x0001000009097892 */ /* 0x000fe4000f8efc3f */
[----:B------:R-:W-:Y:S02]  /*3350*/  UISETP.NE.U32.AND UP0, UPT, UR8, URZ, UPT ;  /* 0x0000003f0800728c */ /* 0x000fe4000bf05070 */
[----:B------:R-:W-:Y:S02]  /*3360*/  ULEA UR8, UR18, UR7, 0xa ;  /* 0x0000000712087291 */ /* 0x000fe4000f8e503f */
[----:B------:R-:W-:Y:S02]  /*3370*/  ULEA UR10, UR18, UR9, 0x7 ;  /* 0x00000009120a7291 */ /* 0x000fe4000f8e383f */
[----:B------:R-:W-:Y:S02]  /*3380*/  UIADD3 UR7, UR8, 0x100, URZ ;  /* 0x0000010008077890 */ /* 0x000fe4000fffe03f */
[----:B------:R-:W-:Y:S01]  /*3390*/  UIADD3 UR30, UR8, 0x200, URZ ;  /* 0x00000200081e7890 */ /* 0x000fe2000fffe03f */
[----:B------:R-:W-:Y:S01]  /*33a0*/  UMOV UR9, 0xc0000010 ;  /* 0xc000001000097882 */ /* 0x000fe20000000000 */
[----:B------:R-:W-:Y:S01]  /*33b0*/  UMOV UR11, 0xc0000010 ;  /* 0xc0000010000b7882 */ /* 0x000fe20000000000 */
[----:B------:R-:W-:-:S02]  /*33c0*/  UIADD3 UR31, UR8, 0x300, URZ ;  /* 0x00000300081f7890 */ /* 0x000fc4000fffe03f */
[----:B------:R-:W-:Y:S01]  /*33d0*/  QGMMA.64x64x32.F32.E4M3.E4M3 R120, gdesc[UR8], R120, UP0 ;  /* 0x00e00000087879f3 */ /* 0x000fe2000bf00878 */
[----:B------:R-:W-:Y:S01]  /*33e0*/  UMOV UR9, 0xc0000010 ;  /* 0xc000001000097882 */ /* 0x000fe20000000000 */
[----:B------:R-:W-:Y:S01]  /*33f0*/  UMOV UR8, UR7 ;  /* 0x0000000700087c82 */ /* 0x000fe20008000000 */
[----:B------:R-:W-:Y:S01]  /*3400*/  UIADD3 UR6, UR6, 0x1, URZ ;  /* 0x0000000106067890 */ /* 0x000fe2000fffe03f */
[----:B------:R-:W-:Y:S01]  /*3410*/  QGMMA.64x64x32.F32.E4M3.E4M3 R88, gdesc[UR8], R88, UP0 ;  /* 0x00e00000085879f3 */ /* 0x000fe2000bf00858 */
[----:B------:R-:W-:Y:S01]  /*3420*/  UMOV UR8, UR30 ;  /* 0x0000001e00087c82 */ /* 0x000fe20008000000 */
[----:B------:R-:W-:Y:S02]  /*3430*/  UMOV UR9, 0xc0000010 ;  /* 0xc000001000097882 */ /* 0x000fe40000000000 */
[----:B------:R-:W-:Y:S01]  /*3440*/  QGMMA.64x64x32.F32.E4M3.E4M3 R56, gdesc[UR8], R56, UP0 ;  /* 0x00e00000083879f3 */ /* 0x000fe2000bf00838 */
[----:B------:R-:W-:Y:S01]  /*3450*/  UMOV UR8, UR31 ;  /* 0x0000001f00087c82 */ /* 0x000fe20008000000 */
[----:B------:R-:W-:-:S02]  /*3460*/  UMOV UR9, 0xc0000010 ;  /* 0xc000001000097882 */ /* 0x000fc40000000000 */
[----:B------:R-:W-:Y:S01]  /*3470*/  QGMMA.64x64x32.F32.E4M3.E4M3 R24, gdesc[UR8], R24, UP0, gsb0 ;  /* 0x00e00000081879f3 */ /* 0x000fe2000b800818 */
[----:B------:R-:W-:-:S04]  /*3480*/  UISETP.NE.AND UP0, UPT, UR6, UR32, UPT ;  /* 0x000000200600728c */ /* 0x000fc8000bf05270 */
[----:B------:R-:W-:-:S06]  /*3490*/  USEL UR7, URZ, 0x1, UP0 ;  /* 0x000000013f077887 */ /* 0x000fcc0008000000 */
[----:B------:R-:W-:Y:S01]  /*34a0*/  ISETP.NE.AND P0, PT, RZ, UR7, PT ;  /* 0x00000007ff007c0c */ /* 0x000fe2000bf05270 */
[----:B------:R-:W-:-:S12]  /*34b0*/  WARPGROUP.DEPBAR.LE gsb0, 0x1 ;  /* 0x00008000000079c5 */ /* 0x000fd80000010100 */
[----:B------:R-:W-:Y:S05]  /*34c0*/  @!P0 BRA `(.L_x_29) ;  /* 0x0000000c00888947 */ /* 0x000fea0003800000 */
[----:B------:R-:W-:Y:S02]  /*34d0*/  WARPGROUP.DEPBAR.LE gsb0, 0x0 ;  /* 0x00008000000079c5 */ /* 0x000fe40000010000 */
[----:B------:R-:W-:-:S01]  /*34e0*/  FADD R226, R120, R226 ;  /* 0x000000e278e27221 */ /* 0x000fc20000000000 */
[----:B------:R1:W-:Y:S01]  /*34f0*/  STL [R1+0x98], R227 ;  /* 0x000098e301007387 */ /* 0x0003e20000100800 */
[----:B------:R-:W-:-:S01]  /*3500*/  FADD R225, R121, R225 ;  /* 0x000000e179e17221 */ /* 0x000fc20000000000 */
[----:B------:R-:W-:Y:S01]  /*3510*/  FADD R224, R122, R224 ;  /* 0x000000e07ae07221 */ /* 0x000fe20000000000 */
[----:B------:R-:W-:-:S01]  /*3520*/  FADD R223, R123, R223 ;  /* 0x000000df7bdf7221 */ /* 0x000fc20000000000 */
[----:B------:R-:W-:Y:S01]  /*3530*/  FADD R222, R124, R222 ;  /* 0x000000de7cde7221 */ /* 0x000fe20000000000 */
[----:B-1----:R-:W4:Y:S04]  /*3540*/  LDL.LU R227, [R1+0x34] ;  /* 0x0000340001e37983 */ /* 0x002f280000300800 */
[----:B-----5:R1:W-:Y:S01]  /*3550*/  STL [R1+0x94], R0 ;  /* 0x0000940001007387 */ /* 0x0203e20000100800 */
[----:B------:R-:W-:-:S01]  /*3560*/  FADD R221, R125, R221 ;  /* 0x000000dd7ddd7221 */ /* 0x000fc20000000000 */
[----:B------:R-:W-:-:S02]  /*3570*/  FADD R220, R126, R220 ;  /* 0x000000dc7edc7221 */ /* 0x000fc40000000000 */
[----:B-1----:R-:W2:Y:S04]  /*3580*/  LDL.LU R0, [R1+0x30] ;  /* 0x0000300001007983 */ /* 0x002ea80000300800 */
[----:B------:R1:W-:Y:S01]  /*3590*/  STL [R1+0x9c], R226 ;  /* 0x00009ce201007387 */ /* 0x0003e20000100800 */
[----:B------:R-:W-:-:S03]  /*35a0*/  FADD R219, R127, R219 ;  /* 0x000000db7fdb7221 */ /* 0x000fc60000000000 */
[----:B-1----:R-:W3:Y:S04]  /*35b0*/  LDL.LU R226, [R1+0x2c] ;  /* 0x00002c0001e27983 */ /* 0x002ee80000300800 */
        /* <DEDUP_REMOVED lines=12> */
[----:B------:R1:W-:Y:S04]  /*3680*/  STL [R1+0xb0], R221 ;  /* 0x0000b0dd01007387 */ /* 0x0003e80000100800 */
        /* <DEDUP_REMOVED lines=12> */
[----:B-1----:R-:W3:Y:S01]  /*3750*/  LDL.LU R215, [R1] ;  /* 0x0000000001d77983 */ /* 0x002ee20000300800 */
[----:B------:R-:W-:-:S01]  /*3760*/  FADD R214, R132, R214 ;  /* 0x000000d684d67221 */ /* 0x000fc20000000000 */
[----:B------:R-:W-:Y:S01]  /*3770*/  FADD R213, R133, R213 ;  /* 0x000000d585d57221 */ /* 0x000fe20000000000 */
[----:B------:R-:W-:-:S01]  /*3780*/  FADD R212, R134, R212 ;  /* 0x000000d486d47221 */ /* 0x000fc20000000000 */
[----:B------:R-:W-:Y:S01]  /*3790*/  FADD R211, R135, R211 ;  /* 0x000000d387d37221 */ /* 0x000fe20000000000 */
[----:B------:R-:W-:-:S01]  /*37a0*/  FADD R210, R136, R210 ;  /* 0x000000d288d27221 */ /* 0x000fc20000000000 */
[----:B------:R-:W-:Y:S01]  /*37b0*/  STL [R1+0xcc], R214 ;  /* 0x0000ccd601007387 */ /* 0x000fe20000100800 */
[----:B------:R-:W-:-:S01]  /*37c0*/  FADD R209, R137, R209 ;  /* 0x000000d189d17221 */ /* 0x000fc20000000000 */
[----:B------:R-:W-:Y:S01]  /*37d0*/  FADD R208, R138, R208 ;  /* 0x000000d08ad07221 */ /* 0x000fe20000000000 */
[----:B------:R-:W-:-:S01]  /*37e0*/  FADD R207, R139, R207 ;  /* 0x000000cf8bcf7221 */ /* 0x000fc20000000000 */
[----:B------:R-:W-:Y:S01]  /*37f0*/  STL [R1+0xd0], R213 ;  /* 0x0000d0d501007387 */ /* 0x000fe20000100800 */
[----:B------:R-:W-:-:S01]  /*3800*/  FADD R206, R140, R206 ;  /* 0x000000ce8cce7221 */ /* 0x000fc20000000000 */
[----:B------:R-:W-:Y:S01]  /*3810*/  FADD R205, R141, R205 ;  /* 0x000000cd8dcd7221 */ /* 0x000fe20000000000 */
[----:B------:R-:W-:-:S01]  /*3820*/  FADD R204, R142, R204 ;  /* 0x000000cc8ecc7221 */ /* 0x000fc20000000000 */
[----:B------:R1:W-:Y:S01]  /*3830*/  STL [R1+0xd4], R212 ;  /* 0x0000d4d401007387 */ /* 0x0003e20000100800 */
[----:B------:R-:W-:-:S01]  /*3840*/  FADD R203, R143, R203 ;  /* 0x000000cb8fcb7221 */ /* 0x000fc20000000000 */
[----:B------:R-:W-:Y:S01]  /*3850*/  FADD R202, R144, R202 ;  /* 0x000000ca90ca7221 */ /* 0x000fe20000000000 */
        /* <DEDUP_REMOVED lines=72> */
[----:B----4-:R-:W-:-:S01]  /*3ce0*/  FADD R227, R38, R227 ;  /* 0x000000e326e37221 */ /* 0x010fc20000000000 */
[----:B--2---:R-:W-:Y:S01]  /*3cf0*/  FADD R0, R37, R0 ;  /* 0x0000000025007221 */ /* 0x004fe20000000000 */
[----:B---3--:R-:W-:-:S01]  /*3d00*/  FADD R226, R36, R226 ;  /* 0x000000e224e27221 */ /* 0x008fc20000000000 */
        /* <DEDUP_REMOVED lines=10> */
[----:B------:R-:W-:-:S05]  /*3db0*/  FADD R215, R25, R215 ;  /* 0x000000d719d77221 */ /* 0x000fca0000000000 */
[----:B------:R2:W-:Y:S04]  /*3dc0*/  STL [R1], R215 ;  /* 0x000000d701007387 */ /* 0x0005e80000100800 */
[----:B------:R3:W-:Y:S04]  /*3dd0*/  STL [R1+0x4], R216 ;  /* 0x000004d801007387 */ /* 0x0007e80000100800 */
        /* <DEDUP_REMOVED lines=9> */
[----:B-1----:R-:W4:Y:S04]  /*3e70*/  LDL.LU R212, [R1+0x38] ;  /* 0x0000380001d47983 */ /* 0x002f280000300800 */
[----:B------:R1:W-:Y:S04]  /*3e80*/  STL [R1+0x2c], R226 ;  /* 0x00002ce201007387 */ /* 0x0003e80000100800 */
[----:B------:R-:W4:Y:S04]  /*3e90*/  LDL.LU R213, [R1+0x3c] ;  /* 0x00003c0001d57983 */ /* 0x000f280000300800 */
[----:B------:R-:W-:Y:S04]  /*3ea0*/  STL [R1+0x30], R0 ;  /* 0x0000300001007387 */ /* 0x000fe80000100800 */
[----:B------:R-:W4:Y:S04]  /*3eb0*/  LDL.LU R214, [R1+0x40] ;  /* 0x0000400001d67983 */ /* 0x000f280000300800 */
[----:B------:R1:W-:Y:S04]  /*3ec0*/  STL [R1+0x34], R227 ;  /* 0x000034e301007387 */ /* 0x0003e80000100800 */
[----:B--2---:R-:W2:Y:S04]  /*3ed0*/  LDL.LU R215, [R1+0x44] ;  /* 0x0000440001d77983 */ /* 0x004ea80000300800 */
[----:B---3--:R-:W3:Y:S04]  /*3ee0*/  LDL.LU R216, [R1+0x48] ;  /* 0x0000480001d87983 */ /* 0x008ee80000300800 */
[----:B----4-:R-:W4:Y:S04]  /*3ef0*/  LDL.LU R217, [R1+0x4c] ;  /* 0x00004c0001d97983 */ /* 0x010f280000300800 */
[----:B0-----:R-:W4:Y:S04]  /*3f00*/  LDL.LU R218, [R1+0x50] ;  /* 0x0000500001da7983 */ /* 0x001f280000300800 */
[----:B------:R-:W4:Y:S04]  /*3f10*/  LDL.LU R219, [R1+0x54] ;  /* 0x0000540001db7983 */ /* 0x000f280000300800 */
[----:B------:R-:W4:Y:S04]  /*3f20*/  LDL.LU R220, [R1+0x58] ;  /* 0x0000580001dc7983 */ /* 0x000f280000300800 */
[----:B------:R-:W4:Y:S04]  /*3f30*/  LDL.LU R221, [R1+0x5c] ;  /* 0x00005c0001dd7983 */ /* 0x000f280000300800 */
[----:B------:R-:W4:Y:S04]  /*3f40*/  LDL.LU R222, [R1+0x60] ;  /* 0x0000600001de7983 */ /* 0x000f280000300800 */
[----:B------:R-:W4:Y:S04]  /*3f50*/  LDL.LU R223, [R1+0x64] ;  /* 0x0000640001df7983 */ /* 0x000f280000300800 */
[----:B------:R-:W4:Y:S04]  /*3f60*/  LDL.LU R224, [R1+0x68] ;  /* 0x0000680001e07983 */ /* 0x000f280000300800 */
[----:B------:R-:W4:Y:S04]  /*3f70*/  LDL.LU R225, [R1+0x6c] ;  /* 0x00006c0001e17983 */ /* 0x000f280000300800 */
[----:B-1----:R-:W4:Y:S04]  /*3f80*/  LDL.LU R226, [R1+0x70] ;  /* 0x0000700001e27983 */ /* 0x002f280000300800 */
[----:B------:R-:W4:Y:S04]  /*3f90*/  LDL.LU R227, [R1+0x74] ;  /* 0x0000740001e37983 */ /* 0x000f280000300800 */
[----:B------:R-:W4:Y:S01]  /*3fa0*/  LDL.LU R0, [R1+0x78] ;  /* 0x0000780001007983 */ /* 0x000f220000300800 */
[----:B------:R-:W-:-:S05]  /*3fb0*/  FADD R212, R39, R212 ;  /* 0x000000d427d47221 */ /* 0x000fca0000000000 */
[----:B------:R0:W-:Y:S01]  /*3fc0*/  STL [R1+0x38], R212 ;  /* 0x000038d401007387 */ /* 0x0001e20000100800 */
[----:B------:R-:W-:-:S03]  /*3fd0*/  FADD R213, R40, R213 ;  /* 0x000000d528d57221 */ /* 0x000fc60000000000 */
[----:B0-----:R1:W5:Y:S01]  /*3fe0*/  LDL.LU R212, [R1+0xd4] ;  /* 0x0000d40001d47983 */ /* 0x0013620000300800 */
[----:B------:R-:W-:-:S03]  /*3ff0*/  FADD R214, R41, R214 ;  /* 0x000000d629d67221 */ /* 0x000fc60000000000 */
[----:B------:R0:W-:Y:S01]  /*4000*/  STL [R1+0x3c], R213 ;  /* 0x00003cd501007387 */ /* 0x0001e20000100800 */
[----:B--2---:R-:W-:-:S01]  /*4010*/  FADD R215, R42, R215 ;  /* 0x000000d72ad77221 */ /* 0x004fc20000000000 */
[----:B---3--:R-:W-:Y:S02]  /*4020*/  FADD R216, R43, R216 ;  /* 0x000000d82bd87221 */ /* 0x008fe40000000000 */
[----:B0-----:R1:W5:Y:S01]  /*4030*/  LDL.LU R213, [R1+0xd0] ;  /* 0x0000d00001d57983 */ /* 0x0013620000300800 */
[----:B----4-:R-:W-:-:S03]  /*4040*/  FADD R217, R44, R217 ;  /* 0x000000d92cd97221 */ /* 0x010fc60000000000 */
[----:B------:R0:W-:Y:S01]  /*4050*/  STL [R1+0x40], R214 ;  /* 0x000040d601007387 */ /* 0x0001e20000100800 */
[----:B------:R-:W-:-:S03]  /*4060*/  FADD R218, R45, R218 ;  /* 0x000000da2dda7221 */ /* 0x000fc60000000000 */
[----:B0-----:R1:W5:Y:S01]  /*4070*/  LDL.LU R214, [R1+0xcc] ;  /* 0x0000cc0001d67983 */ /* 0x0013620000300800 */
[----:B------:R-:W-:-:S03]  /*4080*/  FADD R219, R46, R219 ;  /* 0x000000db2edb7221 */ /* 0x000fc60000000000 */
[----:B------:R0:W-:Y:S01]  /*4090*/  STL [R1+0x44], R215 ;  /* 0x000044d701007387 */ /* 0x0001e20000100800 */
[----:B------:R-:W-:-:S01]  /*40a0*/  FADD R220, R47, R220 ;  /* 0x000000dc2fdc7221 */ /* 0x000fc20000000000 */
[----:B------:R-:W-:Y:S02]  /*40b0*/  FADD R221, R48, R221 ;  /* 0x000000dd30dd7221 */ /* 0x000fe40000000000 */
[----:B0-----:R1:W5:Y:S04]  /*40c0*/  LDL.LU R215, [R1+0xc8] ;  /* 0x0000c80001d77983 */ /* 0x0013680000300800 */
[----:B------:R0:W-:Y:S01]  /*40d0*/  STL [R1+0x48], R216 ;  /* 0x000048d801007387 */ /* 0x0001e20000100800 */
[----:B------:R-:W-:-:S01]  /*40e0*/  FADD R222, R49, R222 ;  /* 0x000000de31de7221 */ /* 0x000fc20000000000 */
[----:B------:R-:W-:-:S02]  /*40f0*/  FADD R223, R50, R223 ;  /* 0x000000df32df7221 */ /* 0x000fc40000000000 */
[----:B0-----:R1:W5:Y:S04]  /*4100*/  LDL.LU R216, [R1+0xc4] ;  /* 0x0000c40001d87983 */ /* 0x0013680000300800 */
[----:B------:R0:W-:Y:S01]  /*4110*/  STL [R1+0x4c], R217 ;  /* 0x00004cd901007387 */ /* 0x0001e20000100800 */
[----:B------:R-:W-:-:S03]  /*4120*/  FADD R224, R51, R224 ;  /* 0x000000e033e07221 */ /* 0x000fc60000000000 */
        /* <DEDUP_REMOVED lines=13> */
[----:B------:R0:W-:Y:S04]  /*4200*/  STL [R1+0x60], R222 ;  /* 0x000060de01007387 */ /* 0x0001e80000100800 */
        /* <DEDUP_REMOVED lines=12> */
[----:B0-----:R1:W5:Y:S01]  /*42d0*/  LDL.LU R0, [R1+0x94] ;  /* 0x0000940001007983 */ /* 0x0013620000300800 */
[----:B------:R-:W-:-:S05]  /*42e0*/  UMOV UR6, URZ ;  /* 0x0000003f00067c82 */ /* 0x000fca0008000000 */
.L_x_29:
[----:B------:R-:W-:Y:S05]  /*42f0*/  @!P1 BRA `(.L_x_30) ;  /* 0x0000000000049947 */ /* 0x000fea0003800000 */
[----:B------:R-:W-:Y:S01]  /*4300*/  BPT.TRAP 0x1 ;  /* 0x000000040000795c */ /* 0x000fe20000300000 */
.L_x_30:
[----:B------:R4:W-:Y:S04]  /*4310*/  STL [R1+0x98], R2 ;  /* 0x0000980201007387 */ /* 0x0009e80000100800 */
[----:B----4-:R-:W4:Y:S04]  /*4320*/  LDL R2, [R1+0x7c] ;  /* 0x00007c0001027983 */ /* 0x010f280000100800 */
[----:B-----5:R0:W-:Y:S04]  /*4330*/  STL [R1+0x94], R0 ;  /* 0x0000940001007387 */ /* 0x0201e80000100800 */
[----:B0-----:R-:W2:Y:S01]  /*4340*/  LDL R0, [R1+0x80] ;  /* 0x0000800001007983 */ /* 0x001ea20000100800 */
[----:B----4-:R-:W-:-:S03]  /*4350*/  ISETP.NE.AND P0, PT, R2, RZ, PT ;  /* 0x000000ff0200720c */ /* 0x010fc60003f05270 */
[----:B------:R0:W5:Y:S10]  /*4360*/  LDL.LU R2, [R1+0x98] ;  /* 0x0000980001027983 */ /* 0x0001740000300800 */
[----:B------:R-:W-:-:S05]  /*4370*/  VOTEU.ANY UP0, P0 ;  /* 0x00000000003f7886 */ /* 0x000fca0000000100 */
[----:B------:R-:W-:-:S04]  /*4380*/  @UP0 ULEA UR8, UR19, UR16, 0x3 ;  /* 0x0000001013080291 */ /* 0x000fc8000f8e183f */
[----:B------:R-:W-:-:S06]  /*4390*/  @UP0 UIADD3 UR8, UR8, 0x60, URZ ;  /* 0x0000006008080890 */ /* 0x000fcc000fffe03f */
[----:B------:R-:W-:-:S05]  /*43a0*/  IMAD.U32 R229, RZ, RZ, UR8 ;  /* 0x00000008ffe57e24 */ /* 0x000fca000f8e00ff */
[----:B--2---:R-:W-:Y:S02]  /*43b0*/  @P0 PRMT R229, R0, 0x654, R229 ;  /* 0x0000065400e50816 */ /* 0x004fe400000000e5 */
[----:B------:R0:W5:Y:S01]  /*43c0*/  LDL.LU R0, [R1+0x94] ;  /* 0x0000940001007983 */ /* 0x0001620000300800 */
[----:B------:R-:W-:Y:S01]  /*43d0*/  UISETP.GT.U32.AND UP0, UPT, UR13, 0x1, UPT ;  /* 0x000000010d00788c */ /* 0x000fe2000bf04070 */
[----:B------:R0:W-:Y:S05]  /*43e0*/  @P0 SYNCS.ARRIVE.TRANS64.RED.A1T0 RZ, [R229+URZ], RZ ;  /* 0x000000ffe5ff09a7 */ /* 0x0001ea000810043f */
[----:B------:R-:W-:-:S13]  /*43f0*/  PLOP3.LUT P0, PT, PT, PT, UP0, 0x80, 0x0 ;  /* 0x000000000000781c */ /* 0x000fda0003f0f008 */
[----:B0-----:R-:W-:Y:S05]  /*4400*/  @P0 BRA `(.L_x_31) ;  /* 0x0000000000040947 */ /* 0x001fea0003800000 */
[----:B------:R-:W-:Y:S01]  /*4410*/  BPT.TRAP 0x1 ;  /* 0x000000040000795c */ /* 0x000fe20000300000 */
.L_x_31:
[----:B------:R-:W-:Y:S01]  /*4420*/  UIADD3 UR18, UR18, 0x1, URZ ;  /* 0x0000000112127890 */ /* 0x000fe2000fffe03f */
[C---:B------:R-:W-:Y:S01]  /*4430*/  ISETP.GT.AND P0, PT, R228.reuse, 0x1, PT ;  /* 0x00000001e400780c */ /* 0x040fe20003f04270 */
[----:B------:R-:W-:Y:S01]  /*4440*/  UIADD3 UR19, UR19, 0x1, URZ ;  /* 0x0000000113137890 */ /* 0x000fe2000fffe03f */
[----:B------:R-:W-:Y:S01]  /*4450*/  VIADD R228, R228, 0xffffffff ;  /* 0xffffffffe4e47836 */ /* 0x000fe20000000000 */
[----:B------:R-:W-:Y:S02]  /*4460*/  UISETP.NE.AND UP0, UPT, UR18, 0xc, UPT ;  /* 0x0000000c1200788c */ /* 0x000fe4000bf05270 */
[----:B------:R-:W-:Y:S02]  /*4470*/  UISETP.NE.AND UP1, UPT, UR19, 0xc, UPT ;  /* 0x0000000c1300788c */ /* 0x000fe4000bf25270 */
[----:B------:R-:W-:Y:S02]  /*4480*/  USEL UR8, URZ, 0x1, UP0 ;  /* 0x000000013f087887 */ /* 0x000fe40008000000 */
[----:B------:R-:W-:-:S02]  /*4490*/  USEL UR18, UR18, URZ, UP0 ;  /* 0x0000003f12127287 */ /* 0x000fc40008000000 */
[----:B------:R-:W-:Y:S02]  /*44a0*/  USEL UR19, UR19, URZ, UP1 ;  /* 0x0000003f13137287 */ /* 0x000fe40008800000 */
[----:B------:R-:W-:Y:S01]  /*44b0*/  LOP3.LUT R227, R227, UR8, RZ, 0x3c, !PT ;  /* 0x00000008e3e37c12 */ /* 0x000fe2000f8e3cff */
[----:B------:R-:W-:Y:S01]  /*44c0*/  UMOV UR8, 0x1 ;  /* 0x0000000100087882 */ /* 0x000fe20000000000 */
[----:B------:R-:W-:Y:S08]  /*44d0*/  @P0 BRA `(.L_x_32) ;  /* 0xffffffec00400947 */ /* 0x000ff0000383ffff */
.L_x_24:
[----:B------:R-:W-:-:S04]  /*44e0*/  UISETP.NE.AND UP0, UPT, UR6, URZ, UPT ;  /* 0x0000003f0600728c */ /* 0x000fc8000bf05270 */
[----:B------:R-:W-:-:S06]  /*44f0*/  USEL UR6, URZ, 0x1, !UP0 ;  /* 0x000000013f067887 */ /* 0x000fcc000c000000 */
[----:B------:R-:W-:-:S13]  /*4500*/  ISETP.NE.AND P0, PT, RZ, UR6, PT ;  /* 0x00000006ff007c0c */ /* 0x000fda000bf05270 */
[----:B------:R-:W-:Y:S05]  /*4510*/  @!P0 BRA `(.L_x_33) ;  /* 0x0000000c00f08947 */ /* 0x000fea0003800000 */
[----:B------:R-:W4:Y:S04]  /*4520*/  LDL.LU R227, [R1+0x24] ;  /* 0x0000240001e37983 */ /* 0x000f280000300800 */
[----:B-----5:R0:W-:Y:S04]  /*4530*/  STL [R1+0x94], R0 ;  /* 0x0000940001007387 */ /* 0x0201e80000100800 */
[----:B0-----:R-:W2:Y:S04]  /*4540*/  LDL.LU R0, [R1+0x74] ;  /* 0x0000740001007983 */ /* 0x001ea80000300800 */
[----:B--2---:R0:W-:Y:S04]  /*4550*/  STL [R1+0x98], R0 ;  /* 0x0000980001007387 */ /* 0x0041e80000100800 */
        /* <DEDUP_REMOVED lines=37> */
[----:B--2---:R4:W-:Y:S02]  /*47b0*/  STL [R1+0xe4], R0 ;  /* 0x0000e40001007387 */ /* 0x0049e40000100800 */
[----:B----4-:R-:W-:-:S05]  /*47c0*/  IMAD.MOV.U32 R0, RZ, RZ, R227 ;  /* 0x000000ffff007224 */ /* 0x010fca00078e00e3 */
[----:B------:R0:W-:Y:S04]  /*47d0*/  STL [R1+0xe8], R0 ;  /* 0x0000e80001007387 */ /* 0x0001e80000100800 */
        /* <DEDUP_REMOVED lines=16> */
[----:B0-----:R-:W2:Y:S01]  /*48e0*/  LDL.LU R0, [R1] ;  /* 0x0000000001007983 */ /* 0x001ea20000300800 */
[----:B------:R-:W-:-:S03]  /*48f0*/  WARPGROUP.DEPBAR.LE gsb0, 0x0 ;  /* 0x00008000000079c5 */ /* 0x000fc60000010000 */
[----:B------:R-:W4:Y:S01]  /*4900*/  LDL.LU R227, [R1+0x78] ;  /* 0x0000780001e37983 */ /* 0x000f220000300800 */
[----:B------:R-:W-:Y:S01]  /*4910*/  FADD R226, R120, R226 ;  /* 0x000000e278e27221 */ /* 0x000fe20000000000 */
        /* <DEDUP_REMOVED lines=96> */
[----:B--2---:R-:W-:-:S05]  /*4f20*/  FADD R0, R25, R0 ;  /* 0x0000000019007221 */ /* 0x004fca0000000000 */
[----:B------:R0:W-:Y:S04]  /*4f30*/  STL [R1], R0 ;  /* 0x0000000001007387 */ /* 0x0001e80000100800 */
[----:B0-----:R-:W2:Y:S02]  /*4f40*/  LDL.LU R0, [R1+0x108] ;  /* 0x0001080001007983 */ /* 0x001ea40000300800 */
[----:B--2---:R-:W-:-:S05]  /*4f50*/  FADD R0, R26, R0 ;  /* 0x000000001a007221 */ /* 0x004fca0000000000 */
[----:B------:R0:W-:Y:S04]  /*4f60*/  STL [R1+0x4], R0 ;  /* 0x0000040001007387 */ /* 0x0001e80000100800 */
        /* <DEDUP_REMOVED lines=81> */
[----:B0-----:R-:W2:Y:S01]  /*5480*/  LDL.LU R0, [R1+0x98] ;  /* 0x0000980001007983 */ /* 0x001ea20000300800 */
[----:B----4-:R-:W-:Y:S01]  /*5490*/  FADD R227, R227, R55 ;  /* 0x00000037e3e37221 */ /* 0x010fe20000000000 */
[----:B--2---:R-:W-:-:S05]  /*54a0*/  FADD R0, R54, R0 ;  /* 0x0000000036007221 */ /* 0x004fca0000000000 */
[----:B------:R0:W-:Y:S04]  /*54b0*/  STL [R1+0x74], R0 ;  /* 0x0000740001007387 */ /* 0x0001e80000100800 */
[----:B0-----:R0:W5:Y:S04]  /*54c0*/  LDL.LU R0, [R1+0x94] ;  /* 0x0000940001007983 */ /* 0x0011680000300800 */
[----:B------:R0:W-:Y:S02]  /*54d0*/  STL [R1+0x78], R227 ;  /* 0x000078e301007387 */ /* 0x0001e40000100800 */
.L_x_33:
[----:B------:R-:W-:Y:S02]  /*54e0*/  WARPGROUP.DEPBAR.LE gsb0, 0x0 ;  /* 0x00008000000079c5 */ /* 0x000fe40000010000 */
[----:B------:R-:W4:Y:S02]  /*54f0*/  LDC R24, c[0x0][0x28c] ;  /* 0x0000a300ff187b82 */ /* 0x000f240000000800 */
[----:B----4-:R-:W-:-:S13]  /*5500*/  ISETP.GE.AND P0, PT, R24, 0x1, PT ;  /* 0x000000011800780c */ /* 0x010fda0003f06270 */
[----:B------:R-:W-:Y:S05]  /*5510*/  @!P0 BRA `(.L_x_34) ;  /* 0x0000000000648947 */ /* 0x000fea0003800000 */
[----:B------:R-:W-:-:S06]  /*5520*/  UISETP.NE.AND UP0, UPT, UR29, 0x3, UPT ;  /* 0x000000031d00788c */ /* 0x000fcc000bf05270 */
[----:B------:R-:W-:-:S13]  /*5530*/  PLOP3.LUT P0, PT, PT, PT, UP0, 0x80, 0x0 ;  /* 0x000000000000781c */ /* 0x000fda0003f0f008 */
[----:B------:R-:W-:Y:S05]  /*5540*/  @!P0 BRA `(.L_x_35) ;  /* 0x0000000000048947 */ /* 0x000fea0003800000 */
[----:B------:R-:W-:Y:S01]  /*5550*/  BPT.TRAP 0x1 ;  /* 0x000000040000795c */ /* 0x000fe20000300000 */
.L_x_35:
[----:B0-----:R-:W4:Y:S01]  /*5560*/  LDL R227, [R1+0x7c] ;  /* 0x00007c0001e37983 */ /* 0x001f220000100800 */
[----:B------:R-:W-:Y:S01]  /*5570*/  BSSY B0, `(.L_x_36) ;  /* 0x000000f000007945 */ /* 0x000fe20003800000 */
[----:B----4-:R-:W-:-:S13]  /*5580*/  ISETP.NE.AND P0, PT, R227, RZ, PT ;  /* 0x000000ffe300720c */ /* 0x010fda0003f05270 */
[----:B------:R-:W-:Y:S05]  /*5590*/  @!P0 BRA `(.L_x_37) ;  /* 0x0000000000308947 */ /* 0x000fea0003800000 */
[----:B------:R-:W4:Y:S01]  /*55a0*/  LDL R227, [R1+0x80] ;  /* 0x0000800001e37983 */ /* 0x000f220000100800 */
[----:B------:R-:W-:-:S04]  /*55b0*/  UISETP.LT.AND UP0, UPT, UR15, 0x1, UPT ;  /* 0x000000010f00788c */ /* 0x000fc8000bf01270 */
[----:B------:R-:W-:-:S04]  /*55c0*/  USEL UR8, UR15, 0x1, UP0 ;  /* 0x000000010f087887 */ /* 0x000fc80008000000 */
[----:B------:R-:W-:-:S04]  /*55d0*/  UIADD3 UR8, UR5, UR15, -UR8 ;  /* 0x0000000f05087290 */ /* 0x000fc8000fffe808 */
[----:B------:R-:W-:-:S04]  /*55e0*/  UIMAD.WIDE.U32 UR6, UR8, -0x55555555, URZ ;  /* 0xaaaaaaab080678a5 */ /* 0x000fc8000f8e003f */
[----:B------:R-:W-:-:S04]  /*55f0*/  USHF.R.U32.HI UR6, URZ, 0x3, UR7 ;  /* 0x000000033f067899 */ /* 0x000fc80008011607 */
[----:B------:R-:W-:-:S04]  /*5600*/  UIMAD UR8, UR6, -0xc, UR8 ;  /* 0xfffffff4060878a4 */ /* 0x000fc8000f8e0208 */
[----:B------:R-:W-:-:S04]  /*5610*/  ULEA UR8, UR8, UR16, 0x3 ;  /* 0x0000001008087291 */ /* 0x000fc8000f8e183f */
[----:B------:R-:W-:-:S06]  /*5620*/  UIADD3 UR8, UR8, 0x60, URZ ;  /* 0x0000006008087890 */ /* 0x000fcc000fffe03f */
[----:B------:R-:W-:-:S05]  /*5630*/  IMAD.U32 R24, RZ, RZ, UR8 ;  /* 0x00000008ff187e24 */ /* 0x000fca000f8e00ff */
[----:B----4-:R-:W-:-:S04]  /*5640*/  PRMT R24, R227, 0x654, R24 ;  /* 0x00000654e3187816 */ /* 0x010fc80000000018 */
[----:B------:R0:W-:Y:S03]  /*5650*/  SYNCS.ARRIVE.TRANS64.RED.A1T0 RZ, [R24+URZ], RZ ;  /* 0x000000ff18ff79a7 */ /* 0x0001e6000810043f */
.L_x_37:
[----:B------:R-:W-:Y:S05]  /*5660*/  BSYNC B0 ;  /* 0x0000000000007941 */ /* 0x000fea0003800000 */
.L_x_36:
[----:B------:R-:W-:-:S06]  /*5670*/  UISETP.GT.U32.AND UP0, UPT, UR13, 0x1, UPT ;  /* 0x000000010d00788c */ /* 0x000fcc000bf04070 */
[----:B------:R-:W-:-:S13]  /*5680*/  PLOP3.LUT P0, PT, PT, PT, UP0, 0x80, 0x0 ;  /* 0x000000000000781c */ /* 0x000fda0003f0f008 */
[----:B------:R-:W-:Y:S05]  /*5690*/  @P0 BRA `(.L_x_34) ;  /* 0x0000000000040947 */ /* 0x000fea0003800000 */
[----:B------:R-:W-:Y:S01]  /*56a0*/  BPT.TRAP 0x1 ;  /* 0x000000040000795c */ /* 0x000fe20000300000 */
.L_x_34:
[----:B-----5:R4:W-:Y:S01]  /*56b0*/  STL [R1+0x98], R2 ;  /* 0x0000980201007387 */ /* 0x0209e20000100800 */
[----:B------:R-:W1:Y:S01]  /*56c0*/  LDC R31, c[0x0][0x288] ;  /* 0x0000a200ff1f7b82 */ /* 0x000e620000000800 */
[----:B------:R-:W-:Y:S01]  /*56d0*/  USHF.R.S32.HI UR9, URZ, 0x1f, UR22 ;  /* 0x0000001f3f097899 */ /* 0x000fe20008011416 */
[----:B------:R-:W-:Y:S01]  /*56e0*/  ULDC.64 UR10, c[0x0][0x5d0] ;  /* 0x00017400000a7ab9 */ /* 0x000fe20000000a00 */
[----:B----4-:R-:W4:Y:S04]  /*56f0*/  LDL.LU R2, [R1+0x8c] ;  /* 0x00008c0001027983 */ /* 0x010f280000300800 */
[----:B------:R2:W-:Y:S04]  /*5700*/  STL [R1+0x94], R0 ;  /* 0x0000940001007387 */ /* 0x0005e80000100800 */
[----:B0-----:R-:W3:Y:S01]  /*5710*/  LDL.LU R227, [R1+0x90] ;  /* 0x0000900001e37983 */ /* 0x001ee20000300800 */
[----:B--2---:R-:W0:Y:S02]  /*5720*/  S2R R0, SR_TID.X ;  /* 0x0000000000007919 */ /* 0x004e240000002100 */
[----:B0-----:R-:W-:-:S02]  /*5730*/  SHF.R.U32.HI R24, RZ, 0x2, R0 ;  /* 0x00000002ff187819 */ /* 0x001fc40000011600 */
[----:B------:R-:W-:Y:S02]  /*5740*/  SHF.R.U32.HI R27, RZ, 0x7, R0 ;  /* 0x00000007ff1b7819 */ /* 0x000fe40000011600 */
[----:B------:R-:W-:Y:S02]  /*5750*/  LOP3.LUT R26, R0, 0x60, RZ, 0xc0, !PT ;  /* 0x00000060001a7812 */ /* 0x000fe400078ec0ff */
[----:B------:R-:W-:Y:S02]  /*5760*/  LOP3.LUT R25, R24, 0x7, RZ, 0xc0, !PT ;  /* 0x0000000718197812 */ /* 0x000fe400078ec0ff */
[----:B------:R-:W-:Y:S02]  /*5770*/  LOP3.LUT R24, R27, 0x1, RZ, 0xc0, !PT ;  /* 0x000000011b187812 */ /* 0x000fe400078ec0ff */
[----:B------:R-:W-:-:S03]  /*5780*/  SHF.R.U32.HI R30, RZ, 0x1, R26 ;  /* 0x00000001ff1e7819 */ /* 0x000fc6000001161a */
[----:B------:R-:W-:Y:S01]  /*5790*/  IMAD.SHL.U32 R26, R24, 0x40, RZ ;  /* 0x00000040181a7824 */ /* 0x000fe200078e00ff */
[----:B------:R-:W-:Y:S01]  /*57a0*/  IADD3 R27, RZ, -R30, -R25 ;  /* 0x8000001eff1b7210 */ /* 0x000fe20007ffe819 */
[----:B------:R-:W-:-:S03]  /*57b0*/  IMAD.SHL.U32 R28, R0, 0x2, RZ ;  /* 0x00000002001c7824 */ /* 0x000fc600078e00ff */
[----:B------:R-:W-:Y:S01]  /*57c0*/  LOP3.LUT R39, R26, 0x40, R25, 0xe2, !PT ;  /* 0x000000401a277812 */ /* 0x000fe200078ee219 */
[----:B------:R-:W-:Y:S01]  /*57d0*/  IMAD R37, R24, -0x40, R27 ;  /* 0xffffffc018257824 */ /* 0x000fe200078e021b */
[----:B------:R-:W-:Y:S01]  /*57e0*/  LOP3.LUT R24, R0, 0x3, RZ, 0xc0, !PT ;  /* 0x0000000300187812 */ /* 0x000fe200078ec0ff */
[----:B----4-:R-:W-:Y:S02]  /*57f0*/  IMAD.SHL.U32 R25, R2, 0x40, RZ ;  /* 0x0000004002197824 */ /* 0x010fe400078e00ff */
[----:B------:R0:W5:Y:S04]  /*5800*/  LDL.LU R2, [R1+0x98] ;  /* 0x0000980001027983 */ /* 0x0001680000300800 */
[----:B------:R0:W5:Y:S01]  /*5810*/  LDL.LU R0, [R1+0x94] ;  /* 0x0000940001007983 */ /* 0x0001620000300800 */
[----:B------:R-:W-:-:S02]  /*5820*/  UIADD3 UR5, UR15, UR5, URZ ;  /* 0x000000050f057290 */ /* 0x000fc4000fffe03f */
[----:B------:R-:W-:Y:S02]  /*5830*/  UISETP.GE.U32.AND UP1, UPT, UR15, 0xc, UPT ;  /* 0x0000000c0f00788c */ /* 0x000fe4000bf26070 */
[----:B------:R-:W-:Y:S01]  /*5840*/  UIMAD UR6, UR9, UR10, URZ ;  /* 0x0000000a090672a4 */ /* 0x000fe2000f8e023f */
[----:B---3--:R-:W-:Y:S01]  /*5850*/  IMAD.SHL.U32 R32, R227, 0x200, RZ ;  /* 0x00000200e3207824 */ /* 0x008fe200078e00ff */
[----:B------:R-:W-:Y:S01]  /*5860*/  UISETP.GT.U32.AND UP0, UPT, UR5, 0xb, UPT ;  /* 0x0000000b0500788c */ /* 0x000fe2000bf04070 */
[C---:B-1----:R-:W-:Y:S01]  /*5870*/  ISETP.GE.AND P0, PT, R25.reuse, R31, PT ;  /* 0x0000001f1900720c */ /* 0x042fe20003f06270 */
[----:B------:R-:W-:Y:S01]  /*5880*/  UIMAD UR8, UR22, UR11, UR6 ;  /* 0x0000000b160872a4 */ /* 0x000fe2000f8e0206 */
[----:B------:R-:W-:Y:S02]  /*5890*/  LOP3.LUT R28, R25, 0x6, R28, 0xf8, !PT ;  /* 0x00000006191c7812 */ /* 0x000fe400078ef81c */
[----:B------:R-:W-:Y:S01]  /*58a0*/  ULDC UR11, c[0x0][0x284] ;  /* 0x0000a100000b7ab9 */ /* 0x000fe20000000800 */
[----:B------:R-:W-:Y:S01]  /*58b0*/  UISETP.LT.U32.AND UP0, UPT, UR15, 0xc, UP0 ;  /* 0x0000000c0f00788c */ /* 0x000fe20008701070 */
[----:B------:R-:W-:Y:S01]  /*58c0*/  ISETP.GE.OR P0, PT, R32, UR11, P0 ;  /* 0x0000000b20007c0c */ /* 0x000fe20008706670 */
[----:B------:R-:W-:Y:S01]  /*58d0*/  IMAD.U32 R27, RZ, RZ, UR10 ;  /* 0x0000000aff1b7e24 */ /* 0x000fe2000f8e00ff */
[----:B------:R-:W-:Y:S01]  /*58e0*/  SHF.R.S32.HI R29, RZ, 0x1f, R28 ;  /* 0x0000001fff1d7819 */ /* 0x000fe2000001141c */
[----:B------:R-:W-:-:S02]  /*58f0*/  @UP1 UIMAD.WIDE.U32 UR6, UR5, -0x55555555, URZ ;  /* 0xaaaaaaab050618a5 */ /* 0x000fc4000f8e003f */
[----:B------:R-:W-:Y:S02]  /*5900*/  USEL UR10, URZ, 0x1, !UP0 ;  /* 0x000000013f0a7887 */ /* 0x000fe4000c000000 */
[----:B------:R-:W-:Y:S01]  /*5910*/  @UP1 USHF.R.U32.HI UR6, URZ, 0x3, UR7 ;  /* 0x000000033f061899 */ /* 0x000fe20008011607 */
[----:B------:R-:W-:Y:S01]  /*5920*/  IMAD.WIDE.U32 R26, R27, UR22, R28 ;  /* 0x000000161b1a7c25 */ /* 0x000fe2000f8e001c */
[----:B------:R-:W-:Y:S01]  /*5930*/  ULOP3.LUT UR4, UR4, UR10, URZ, 0x3c, !UPT ;  /* 0x0000000a04047292 */ /* 0x000fe2000f8e3c3f */
[----:B------:R-:W-:Y:S02]  /*5940*/  IADD3 R37, -R32, UR11, R37 ;  /* 0x0000000b20257c10 */ /* 0x000fe4000fffe125 */
[----:B------:R-:W-:Y:S01]  /*5950*/  IMAD.WIDE R40, R227, 0x200, RZ ;  /* 0x00000200e3287825 */ /* 0x000fe200078e02ff */
[----:B------:R-:W-:-:S03]  /*5960*/  @UP1 ULOP3.LUT UR4, UR4, 0x1, UR6, 0x78, !UPT ;  /* 0x0000000104041892 */ /* 0x000fc6000f8e7806 */
[----:B------:R-:W-:Y:S02]  /*5970*/  IMAD R24, R24, -0x2, R31 ;  /* 0xfffffffe18187824 */ /* 0x000fe400078e021f */
[----:B------:R-:W-:Y:S01]  /*5980*/  VIADD R27, R27, UR8 ;  /* 0x000000081b1b7c36 */ /* 0x000fe20008000000 */
[----:B------:R-:W-:Y:S01]  /*5990*/  LOP3.LUT R39, R40, R39, R30, 0xfe, !PT ;  /* 0x0000002728277212 */ /* 0x000fe200078efe1e */
[----:B------:R-:W-:Y:S02]  /*59a0*/  IMAD.IADD R36, R24, 0x1, -R25 ;  /* 0x0000000118247824 */ /* 0x000fe400078e0a19 */
[----:B------:R-:W-:Y:S01]  /*59b0*/  IMAD.MOV.U32 R227, RZ, RZ, -0x1 ;  /* 0xffffffffffe37424 */ /* 0x000fe200078e00ff */
[----:B0-----:R-:W-:Y:S06]  /*59c0*/  @P0 BRA `(.L_x_38) ;  /* 0x000000d800c40947 */ /* 0x001fec0003800000 */
[----:B------:R-:W0:Y:S01]  /*59d0*/  LDC.64 R24, c[0x0][0x5c8] ;  /* 0x00017200ff187b82 */ /* 0x000e220000000a00 */
[----:B------:R-:W-:Y:S01]  /*59e0*/  FSETP.NEU.AND P0, PT, RZ, UR24, PT ;  /* 0x00000018ff007c0b */ /* 0x000fe2000bf0d000 */
[----:B------:R-:W-:Y:S01]  /*59f0*/  BSSY B0, `(.L_x_38) ;  /* 0x0000dae000007945 */ /* 0x000fe20003800000 */
[-C--:B0-----:R-:W-:Y:S02]  /*5a00*/  IMAD R30, R41, R24.reuse, RZ ;  /* 0x00000018291e7224 */ /* 0x081fe400078e02ff */
[----:B------:R-:W-:-:S04]  /*5a10*/  IMAD.WIDE.U32 R26, R39, R24, R26 ;  /* 0x00000018271a7225 */ /* 0x000fc800078e001a */
[----:B------:R-:W-:-:S04]  /*5a20*/  IMAD R31, R39, R25, R30 ;  /* 0x00000019271f7224 */ /* 0x000fc800078e021e */
[----:B------:R-:W-:Y:S01]  /*5a30*/  IMAD.IADD R38, R27, 0x1, R31 ;  /* 0x000000011b267824 */ /* 0x000fe200078e021f */
[----:B------:R-:W-:Y:S06]  /*5a40*/  @!P0 BRA `(.L_x_39) ;  /* 0x0000007c00888947 */ /* 0x000fec0003800000 */
[----:B------:R-:W-:Y:S01]  /*5a50*/  ULDC.64 UR10, c[0x0][0x5b8] ;  /* 0x00016e00000a7ab9 */ /* 0x000fe20000000a00 */
[----:B------:R-:W-:Y:S01]  /*5a60*/  ISETP.GE.AND P1, PT, R37, 0x1, PT ;  /* 0x000000012500780c */ /* 0x000fe20003f26270 */
[----:B------:R-:W-:Y:S02]  /*5a70*/  UIMAD UR6, UR9, UR10, URZ ;  /* 0x0000000a090672a4 */ /* 0x000fe4000f8e023f */
[----:B------:R-:W-:Y:S01]  /*5a80*/  IMAD.U32 R31, RZ, RZ, UR10 ;  /* 0x0000000aff1f7e24 */ /* 0x000fe2000f8e00ff */
[----:B------:R-:W-:Y:S01]  /*5a90*/  PRMT R34, RZ, 0x7610, R34 ;  /* 0x00007610ff227816 */ /* 0x000fe20000000022 */
[----:B------:R-:W-:Y:S01]  /*5aa0*/  ULDC.64 UR8, c[0x0][0x5a8] ;  /* 0x00016a0000087ab9 */ /* 0x000fe20000000a00 */
[----:B------:R-:W-:Y:S02]  /*5ab0*/  UIMAD UR6, UR22, UR11, UR6 ;  /* 0x0000000b160672a4 */ /* 0x000fe4000f8e0206 */
[----:B------:R-:W-:Y:S01]  /*5ac0*/  IMAD.WIDE.U32 R28, R31, UR22, R28 ;  /* 0x000000161f1c7c25 */ /* 0x000fe2000f8e001c */
[----:B------:R-:W-:-:S03]  /*5ad0*/  ISETP.LT.OR P3, PT, R36, 0x1, !P1 ;  /* 0x000000012400780c */ /* 0x000fc60004f61670 */
[----:B------:R-:W-:Y:S02]  /*5ae0*/  IMAD.MOV.U32 R32, RZ, RZ, R28 ;  /* 0x000000ffff207224 */ /* 0x000fe400078e001c */
[----:B------:R-:W-:Y:S01]  /*5af0*/  VIADD R33, R29, UR6 ;  /* 0x000000061d217c36 */ /* 0x000fe20008000000 */
[----:B------:R-:W-:Y:S02]  /*5b00*/  ULDC.64 UR6, c[0x0][0x5b0] ;  /* 0x00016c0000067ab9 */ /* 0x000fe40000000a00 */
[----:B------:R-:W-:Y:S02]  /*5b10*/  IMAD R30, R41, UR6, RZ ;  /* 0x00000006291e7c24 */ /* 0x000fe4000f8e02ff */
[----:B------:R-:W-:-:S04]  /*5b20*/  IMAD.WIDE.U32 R28, R39, UR6, R32 ;  /* 0x00000006271c7c25 */ /* 0x000fc8000f8e0020 */
[----:B------:R-:W-:Y:S01]  /*5b30*/  IMAD R31, R39, UR7, R30 ;  /* 0x00000007271f7c24 */ /* 0x000fe2000f8e021e */
[----:B------:R-:W-:-:S04]  /*5b40*/  IADD3 R30, P0, R28, UR8, RZ ;  /* 0x000000081c1e7c10 */ /* 0x000fc8000ff1e0ff */
[----:B------:R-:W-:Y:S02]  /*5b50*/  IADD3.X R31, R29, UR9, R31, P0, !PT ;  /* 0x000000091d1f7c10 */ /* 0x000fe400087fe41f */
[----:B------:R-:W0:Y:S03]  /*5b60*/  @!P3 LDC.64 R28, c[0x0][0x5c0] ;  /* 0x00017000ff1cbb82 */ /* 0x000e260000000a00 */
[----:B------:R-:W2:Y:S01]  /*5b70*/  @!P3 LDG.E.U8 R34, desc[UR20][R30.64] ;  /* 0x000000141e22b981 */ /* 0x000ea2000c1e1100 */
[----:B------:R-:W-:Y:S02]  /*5b80*/  ISETP.LT.OR P2, PT, R36, 0x2, !P1 ;  /* 0x000000022400780c */ /* 0x000fe40004f41670 */
[----:B------:R-:W-:Y:S02]  /*5b90*/  PRMT R40, RZ, 0x7610, R40 ;  /* 0x00007610ff287816 */ /* 0x000fe40000000028 */
[----:B0-----:R-:W-:-:S05]  /*5ba0*/  @!P3 IADD3 R28, P0, R26, R28, RZ ;  /* 0x0000001c1a1cb210 */ /* 0x001fca0007f1e0ff */
[----:B------:R-:W-:Y:S01]  /*5bb0*/  @!P3 IMAD.X R29, R38, 0x1, R29, P0 ;  /* 0x00000001261db824 */ /* 0x000fe200000e061d */
[----:B--2---:R-:W-:-:S04]  /*5bc0*/  LOP3.LUT R34, R34, 0xff, RZ, 0xc0, !PT ;  /* 0x000000ff22227812 */ /* 0x004fc800078ec0ff */
[----:B------:R-:W-:-:S05]  /*5bd0*/  F2FP.F16.E4M3.UNPACK_B R34, R34 ;  /* 0x00000022ff22723e */ /* 0x000fca00020006ff */
[----:B------:R-:W-:-:S05]  /*5be0*/  HADD2.F32 R34, -RZ, R34.H0_H0 ;  /* 0x20000022ff227230 */ /* 0x000fca0000004100 */
[----:B------:R-:W-:-:S04]  /*5bf0*/  FMUL R35, R34, UR24 ;  /* 0x0000001822237c20 */ /* 0x000fc80008400000 */
[----:B------:R-:W-:Y:S01]  /*5c00*/  FFMA R35, R226, UR23, R35 ;  /* 0x00000017e2237c23 */ /* 0x000fe20008000023 */
[----:B------:R-:W-:Y:S01]  /*5c10*/  IADD3 R43, P0, R39, 0x8, RZ ;  /* 0x00000008272b7810 */ /* 0x000fe20007f1e0ff */
[----:B------:R-:W-:Y:S01]  /*5c20*/  IMAD.U32 R47, RZ, RZ, UR26 ;  /* 0x0000001aff2f7e24 */ /* 0x000fe2000f8e00ff */
[----:B------:R-:W2:Y:S02]  /*5c30*/  LDL.LU R226, [R1+0x4] ;  /* 0x0000040001e27983 */ /* 0x000ea40000300800 */
[----:B------:R-:W-:Y:S02]  /*5c40*/  F2FP.SATFINITE.E4M3.F32.PACK_AB_MERGE_C R45, RZ, R35, RZ ;  /* 0x00000023ff2d723e */ /* 0x000fe400048070ff */
[----:B------:R-:W0:Y:S03]  /*5c50*/  @!P2 LDC.64 R34, c[0x0][0x5c0] ;  /* 0x00017000ff22ab82 */ /* 0x000e260000000a00 */
[----:B------:R1:W-:Y:S04]  /*5c60*/  @!P3 STG.E.U8 desc[UR20][R28.64], R45 ;  /* 0x0000002d1c00b986 */ /* 0x0003e8000c101114 */
[----:B------:R-:W3:Y:S01]  /*5c70*/  @!P2 LDG.E.U8 R40, desc[UR20][R30.64+0x1] ;  /* 0x000001141e28a981 */ /* 0x000ee2000c1e1100 */
[----:B------:R-:W-:Y:S01]  /*5c80*/  IMAD.X R42, RZ, RZ, R41, P0 ;  /* 0x000000ffff2a7224 */ /* 0x000fe200000e0629 */
[----:B------:R-:W-:-:S03]  /*5c90*/  ISETP.GE.AND P0, PT, R37, 0x9, PT ;  /* 0x000000092500780c */ /* 0x000fc60003f06270 */
[----:B------:R-:W-:Y:S01]  /*5ca0*/  IMAD R42, R42, UR6, RZ ;  /* 0x000000062a2a7c24 */ /* 0x000fe2000f8e02ff */
[----:B------:R-:W-:Y:S01]  /*5cb0*/  ISETP.LT.OR P3, PT, R36, 0x1, !P0 ;  /* 0x000000012400780c */ /* 0x000fe20004761670 */
[----:B-1----:R-:W-:-:S04]  /*5cc0*/  IMAD.WIDE.U32 R28, R43, UR6, R32 ;  /* 0x000000062b1c7c25 */ /* 0x002fc8000f8e0020 */
[----:B------:R-:W-:Y:S01]  /*5cd0*/  IMAD R43, R43, UR7, R42 ;  /* 0x000000072b2b7c24 */ /* 0x000fe2000f8e022a */
[----:B------:R-:W-:Y:S02]  /*5ce0*/  IADD3 R28, P4, R28, UR8, RZ ;  /* 0x000000081c1c7c10 */ /* 0x000fe4000ff9e0ff */
[----:B0-----:R-:W-:Y:S02]  /*5cf0*/  @!P2 IADD3 R34, P5, R26, R34, RZ ;  /* 0x000000221a22a210 */ /* 0x001fe40007fbe0ff */
[----:B------:R-:W-:-:S03]  /*5d00*/  IADD3.X R29, R29, UR9, R43, P4, !PT ;  /* 0x000000091d1d7c10 */ /* 0x000fc6000a7fe42b */
[----:B------:R-:W-:Y:S01]  /*5d10*/  @!P2 IMAD.X R35, R38, 0x1, R35, P5 ;  /* 0x000000012623a824 */ /* 0x000fe200028e0623 */
[----:B---3--:R-:W-:-:S04]  /*5d20*/  LOP3.LUT R40, R40, 0xff, RZ, 0xc0, !PT ;  /* 0x000000ff28287812 */ /* 0x008fc800078ec0ff */
[----:B------:R-:W-:-:S05]  /*5d30*/  F2FP.F16.E4M3.UNPACK_B R40, R40 ;  /* 0x00000028ff28723e */ /* 0x000fca00020006ff */
[----:B------:R-:W-:-:S05]  /*5d40*/  HADD2.F32 R40, -RZ, R40.H0_H0 ;  /* 0x20000028ff287230 */ /* 0x000fca0000004100 */
[----:B------:R-:W-:-:S04]  /*5d50*/  FMUL R40, R40, UR24 ;  /* 0x0000001828287c20 */ /* 0x000fc80008400000 */
[----:B------:R-:W-:Y:S01]  /*5d60*/  FFMA R40, R225, UR23, R40 ;  /* 0x00000017e1287c23 */ /* 0x000fe20008000028 */
[----:B------:R-:W-:Y:S01]  /*5d70*/  IMAD.U32 R51, RZ, RZ, UR25 ;  /* 0x00000019ff337e24 */ /* 0x000fe2000f8e00ff */
[----:B------:R-:W3:Y:S03]  /*5d80*/  LDL.LU R225, [R1] ;  /* 0x0000000001e17983 */ /* 0x000ee60000300800 */
[----:B------:R-:W-:Y:S02]  /*5d90*/  F2FP.SATFINITE.E4M3.F32.PACK_AB_MERGE_C R45, RZ, R40, RZ ;  /* 0x00000028ff2d723e */ /* 0x000fe400048070ff */
[----:B------:R-:W-:-:S03]  /*5da0*/  PRMT R40, RZ, 0x7610, R40 ;  /* 0x00007610ff287816 */ /* 0x000fc60000000028 */
[----:B------:R0:W-:Y:S04]  /*5db0*/  @!P2 STG.E.U8 desc[UR20][R34.64+0x1], R45 ;  /* 0x0000012d2200a986 */ /* 0x0001e8000c101114 */
[----:B------:R-:W4:Y:S01]  /*5dc0*/  @!P3 LDG.E.U8 R40, desc[UR20][R28.64] ;  /* 0x000000141c28b981 */ /* 0x000f22000c1e1100 */
[----:B------:R-:W-:Y:S01]  /*5dd0*/  ISETP.LT.OR P2, PT, R36, 0x2, !P0 ;  /* 0x000000022400780c */ /* 0x000fe20004741670 */
[----:B0-----:R-:W0:Y:S02]  /*5de0*/  @!P3 LDC.64 R34, c[0x0][0x5c0] ;  /* 0x00017000ff22bb82 */ /* 0x001e240000000a00 */
[----:B0-----:R-:W-:-:S04]  /*5df0*/  @!P3 IADD3 R34, P4, P5, R26, UR28, R34 ;  /* 0x0000001c1a22bc10 */ /* 0x001fc8000fd9e022 */
[----:B------:R-:W-:Y:S02]  /*5e00*/  @!P3 IADD3.X R35, R38, UR27, R35, P4, P5 ;  /* 0x0000001b2623bc10 */ /* 0x000fe4000a7ea423 */
[----:B----4-:R-:W-:-:S04]  /*5e10*/  LOP3.LUT R40, R40, 0xff, RZ, 0xc0, !PT ;  /* 0x000000ff28287812 */ /* 0x010fc800078ec0ff */
[----:B------:R-:W-:-:S05]  /*5e20*/  F2FP.F16.E4M3.UNPACK_B R40, R40 ;  /* 0x00000028ff28723e */ /* 0x000fca00020006ff */
[----:B------:R-:W-:-:S05]  /*5e30*/  HADD2.F32 R40, -RZ, R40.H0_H0 ;  /* 0x20000028ff287230 */ /* 0x000fca0000004100 */
[----:B------:R-:W-:Y:S01]  /*5e40*/  FMUL R43, R40, UR24 ;  /* 0x00000018282b7c20 */ /* 0x000fe20008400000 */
[----:B------:R-:W-:-:S03]  /*5e50*/  PRMT R40, RZ, 0x7610, R40 ;  /* 0x00007610ff287816 */ /* 0x000fc60000000028 */
[----:B------:R-:W-:-:S05]  /*5e60*/  FFMA R43, R224, UR23, R43 ;  /* 0x00000017e02b7c23 */ /* 0x000fca000800002b */
[----:B------:R-:W-:-:S05]  /*5e70*/  F2FP.SATFINITE.E4M3.F32.PACK_AB_MERGE_C R43, RZ, R43, RZ ;  /* 0x0000002bff2b723e */ /* 0x000fca00048070ff */
        /* <DEDUP_REMOVED lines=9> */
[----:B------:R-:W-:-:S04]  /*5f10*/  FMUL R40, R40, UR24 ;  /* 0x0000001828287c20 */ /* 0x000fc80008400000 */
[----:B------:R-:W-:-:S05]  /*5f20*/  FFMA R40, R223, UR23, R40 ;  /* 0x00000017df287c23 */ /* 0x000fca0008000028 */
[----:B------:R-:W-:Y:S02]  /*5f30*/  F2FP.SATFINITE.E4M3.F32.PACK_AB_MERGE_C R45, RZ, R40, RZ ;  /* 0x00000028ff2d723e */ /* 0x000fe400048070ff */
[----:B------:R-:W-:-:S03]  /*5f40*/  PRMT R40, RZ, 0x7610, R40 ;  /* 0x00007610ff287816 */ /* 0x000fc60000000028 */
[----:B------:R0:W-:Y:S04]  /*5f50*/  @!P2 STG.E.U8 desc[UR20][R34.64+0x1], R45 ;  /* 0x0000012d2200a986 */ /* 0x0001e8000c101114 */
[----:B------:R-:W4:Y:S01]  /*5f60*/  @!P3 LDG.E.U8 R40, desc[UR20][R30.64+0x8] ;  /* 0x000008141e28b981 */ /* 0x000f22000c1e1100 */
[----:B------:R-:W-:Y:S01]  /*5f70*/  ISETP.LT.OR P2, PT, R36, 0xa, !P1 ;  /* 0x0000000a2400780c */ /* 0x000fe20004f41670 */
[----:B0-----:R-:W0:Y:S02]  /*5f80*/  @!P3 LDC.64 R34, c[0x0][0x5c0] ;  /* 0x00017000ff22bb82 */ /* 0x001e240000000a00 */
[----:B0-----:R-:W-:-:S05]  /*5f90*/  @!P3 IADD3 R34, P4, R26, R34, RZ ;  /* 0x000000221a22b210 */ /* 0x001fca0007f9e0ff */
[----:B------:R-:W-:Y:S01]  /*5fa0*/  @!P3 IMAD.X R35, R38, 0x1, R35, P4 ;  /* 0x000000012623b824 */ /* 0x000fe200020e0623 */
        /* <DEDUP_REMOVED lines=320> */
[----:B------:R1:W4:Y:S01]  /*73b0*/  @!P1 LDG.E.U8 R40, desc[UR20][R30.64+0x39] ;  /* 0x000039141e289981 */ /* 0x000322000c1e1100 */
[----:B------:R-:W-:Y:S02]  /*73c0*/  ISETP.LT.OR P2, PT, R36, 0x39, !P0 ;  /* 0x000000392400780c */ /* 0x000fe40004741670 */
[----:B0-----:R-:W-:Y:S01]  /*73d0*/  PRMT R34, RZ, 0x7610, R34 ;  /* 0x00007610ff227816 */ /* 0x001fe20000000022 */
[----:B-1----:R-:W0:Y:S02]  /*73e0*/  @!P1 LDC.64 R30, c[0x0][0x5c0] ;  /* 0x00017000ff1e9b82 */ /* 0x002e240000000a00 */
[----:B0-----:R-:W-:-:S05]  /*73f0*/  @!P1 IADD3 R30, P3, R26, R30, RZ ;  /* 0x0000001e1a1e9210 */ /* 0x001fca0007f7e0ff */
[----:B------:R-:W-:Y:S01]  /*7400*/  @!P1 IMAD.X R31, R38, 0x1, R31, P3 ;  /* 0x00000001261f9824 */ /* 0x000fe200018e061f */
[----:B----4-:R-:W-:-:S04]  /*7410*/  LOP3.LUT R40, R40, 0xff, RZ, 0xc0, !PT ;  /* 0x000000ff28287812 */ /* 0x010fc800078ec0ff */
[----:B------:R-:W-:-:S05]  /*7420*/  F2FP.F16.E4M3.UNPACK_B R40, R40 ;  /* 0x00000028ff28723e */ /* 0x000fca00020006ff */
[----:B------:R-:W-:-:S05]  /*7430*/  HADD2.F32 R40, -RZ, R40.H0_H0 ;  /* 0x20000028ff287230 */ /* 0x000fca0000004100 */
[----:B------:R-:W-:-:S04]  /*7440*/  FMUL R40, R40, UR24 ;  /* 0x0000001828287c20 */ /* 0x000fc80008400000 */
        /* <DEDUP_REMOVED lines=17> */
[----:B------:R-:W-:-:S05]  /*7560*/  IADD3 R35, P0, R39, 0x80, RZ ;  /* 0x0000008027237810 */ /* 0x000fca0007f1e0ff */
[----:B------:R-:W-:Y:S01]  /*7570*/  IMAD.X R40, RZ, RZ, R41, P0 ;  /* 0x000000ffff287224 */ /* 0x000fe200000e0629 */
[----:B------:R-:W-:Y:S01]  /*7580*/  ISETP.GE.AND P0, PT, R37, 0x81, PT ;  /* 0x000000812500780c */ /* 0x000fe20003f06270 */
[----:B0-----:R-:W0:Y:S02]  /*7590*/  @!P1 LDC.64 R30, c[0x0][0x5c0] ;  /* 0x00017000ff1e9b82 */ /* 0x001e240000000a00 */
[----:B------:R-:W-:Y:S01]  /*75a0*/  IMAD R40, R40, UR6, RZ ;  /* 0x0000000628287c24 */ /* 0x000fe2000f8e02ff */
[----:B------:R-:W-:Y:S01]  /*75b0*/  ISETP.LT.OR P3, PT, R36, 0x1, !P0 ;  /* 0x000000012400780c */ /* 0x000fe20004761670 */
[----:B-1----:R-:W-:-:S04]  /*75c0*/  IMAD.WIDE.U32 R28, R35, UR6, R32 ;  /* 0x00000006231c7c25 */ /* 0x002fc8000f8e0020 */
[----:B------:R-:W-:Y:S01]  /*75d0*/  IMAD R35, R35, UR7, R40 ;  /* 0x0000000723237c24 */ /* 0x000fe2000f8e0228 */
[----:B------:R-:W-:-:S04]  /*75e0*/  IADD3 R28, P2, R28, UR8, RZ ;  /* 0x000000081c1c7c10 */ /* 0x000fc8000ff5e0ff */
[----:B------:R-:W-:Y:S02]  /*75f0*/  IADD3.X R29, R29, UR9, R35, P2, !PT ;  /* 0x000000091d1d7c10 */ /* 0x000fe400097fe423 */
        /* <DEDUP_REMOVED lines=24> */
[----:B------:R-:W-:-:S05]  /*7780*/  IADD3 R43, P1, R39, 0x88, RZ ;  /* 0x00000088272b7810 */ /* 0x000fca0007f3e0ff */
[----:B------:R-:W-:Y:S01]  /*7790*/  IMAD.X R35, RZ, RZ, R41, P1 ;  /* 0x000000ffff237224 */ /* 0x000fe200008e0629 */
[----:B------:R-:W-:Y:S01]  /*77a0*/  ISETP.GE.AND P1, PT, R37, 0x89, PT ;  /* 0x000000892500780c */ /* 0x000fe20003f26270 */
[----:B0-----:R-:W0:Y:S02]  /*77b0*/  @!P2 LDC.64 R30, c[0x0][0x5c0] ;  /* 0x00017000ff1eab82 */ /* 0x001e240000000a00 */
[----:B------:R-:W-:Y:S01]  /*77c0*/  IMAD R42, R35, UR6, RZ ;  /* 0x00000006232a7c24 */ /* 0x000fe2000f8e02ff */
[----:B------:R-:W-:Y:S02]  /*77d0*/  ISETP.LT.OR P3, PT, R36, 0x1, !P1 ;  /* 0x000000012400780c */ /* 0x000fe40004f61670 */
[----:B0-----:R-:W-:-:S04]  /*77e0*/  @!P2 IADD3 R30, P4, P5, R26, UR26, R30 ;  /* 0x0000001a1a1eac10 */ /* 0x001fc8000fd9e01e */
[----:B------:R-:W-:Y:S02]  /*77f0*/  @!P2 IADD3.X R31, R38, UR25, R31, P4, P5 ;  /* 0x00000019261fac10 */ /* 0x000fe4000a7ea41f */
[----:B----4-:R-:W-:-:S04]  /*7800*/  LOP3.LUT R34, R34, 0xff, RZ, 0xc0, !PT ;  /* 0x000000ff22227812 */ /* 0x010fc800078ec0ff */
[----:B------:R-:W-:-:S05]  /*7810*/  F2FP.F16.E4M3.UNPACK_B R34, R34 ;  /* 0x00000022ff22723e */ /* 0x000fca00020006ff */
[----:B------:R-:W-:-:S05]  /*7820*/  HADD2.F32 R34, -RZ, R34.H0_H0 ;  /* 0x20000022ff227230 */ /* 0x000fca0000004100 */
[----:B------:R-:W-:Y:S01]  /*7830*/  FMUL R40, R34, UR24 ;  /* 0x0000001822287c20 */ /* 0x000fe20008400000 */
[----:B------:R-:W-:-:S04]  /*7840*/  IMAD.WIDE.U32 R34, R43, UR6, R32 ;  /* 0x000000062b227c25 */ /* 0x000fc8000f8e0020 */
[----:B------:R-:W-:Y:S01]  /*7850*/  FFMA R40, R193, UR23, R40 ;  /* 0x00000017c1287c23 */ /* 0x000fe20008000028 */
[----:B------:R-:W-:Y:S01]  /*7860*/  IMAD R43, R43, UR7, R42 ;  /* 0x000000072b2b7c24 */ /* 0x000fe2000f8e022a */
[----:B------:R-:W-:-:S03]  /*7870*/  IADD3 R34, P4, R34, UR8, RZ ;  /* 0x0000000822227c10 */ /* 0x000fc6000ff9e0ff */
[----:B------:R-:W-:Y:S02]  /*7880*/  F2FP.SATFINITE.E4M3.F32.PACK_AB_MERGE_C R49, RZ, R40, RZ ;  /* 0x00000028ff31723e */ /* 0x000fe400048070ff */
[----:B------:R-:W-:Y:S02]  /*7890*/  PRMT R40, RZ, 0x7610, R40 ;  /* 0x00007610ff287816 */ /* 0x000fe40000000028 */
[----:B------:R-:W-:Y:S01]  /*78a0*/  IADD3.X R35, R35, UR9, R43, P4, !PT ;  /* 0x0000000923237c10 */ /* 0x000fe2000a7fe42b */
[----:B------:R0:W-:Y:S01]  /*78b0*/  @!P2 STG.E.U8 desc[UR20][R30.64+0x1], R49 ;  /* 0x000001311e00a986 */ /* 0x0001e2000c101114 */
[----:B------:R-:W1:Y:S03]  /*78c0*/  @!P3 LDC.64 R42, c[0x0][0x5c0] ;  /* 0x00017000ff2abb82 */ /* 0x000e660000000a00 */
[----:B------:R-:W4:Y:S01]  /*78d0*/  @!P3 LDG.E.U8 R40, desc[UR20][R34.64] ;  /* 0x000000142228b981 */ /* 0x000f22000c1e1100 */
[----:B------:R-:W-:-:S02]  /*78e0*/  @!P3 IADD3 R47, P4, P5, R47, UR28, R26 ;  /* 0x0000001c2f2fbc10 */ /* 0x000fc4000fd9e01a */
[----:B------:R-:W-:Y:S02]  /*78f0*/  ISETP.LT.OR P2, PT, R36, 0x2, !P1 ;  /* 0x000000022400780c */ /* 0x000fe40004f41670 */
[----:B0-----:R-:W-:Y:S02]  /*7900*/  @!P3 IADD3.X R30, R51, UR27, R38, P4, P5 ;  /* 0x0000001b331ebc10 */ /* 0x001fe4000a7ea426 */
[----:B-1----:R-:W-:-:S05]  /*7910*/  @!P3 IADD3 R42, P4, R47, R42, RZ ;  /* 0x0000002a2f2ab210 */ /* 0x002fca0007f9e0ff */
[----:B------:R-:W-:-:S04]  /*7920*/  @!P3 IMAD.X R43, R30, 0x1, R43, P4 ;  /* 0x000000011e2bb824 */ /* 0x000fc800020e062b */
[----:B------:R-:W0:Y:S01]  /*7930*/  @!P2 LDC.64 R30, c[0x0][0x5c0] ;  /* 0x00017000ff1eab82 */ /* 0x000e220000000a00 */
        /* <DEDUP_REMOVED lines=9> */
[----:B------:R-:W-:Y:S01]  /*79d0*/  IMAD.U32 R47, RZ, RZ, UR26 ;  /* 0x0000001aff2f7e24 */ /* 0x000fe2000f8e00ff */
[----:B------:R-:W-:Y:S01]  /*79e0*/  ISETP.LT.OR P3, PT, R36, 0x9, !P0 ;  /* 0x000000092400780c */ /* 0x000fe20004761670 */
[----:B------:R-:W-:-:S03]  /*79f0*/  IMAD.U32 R49, RZ, RZ, UR25 ;  /* 0x00000019ff317e24 */ /* 0x000fc6000f8e00ff */
[----:B------:R-:W-:-:S04]  /*7a00*/  @!P2 IADD3 R47, P4, P5, R47, UR28, R26 ;  /* 0x0000001c2f2fac10 */ /* 0x000fc8000fd9e01a */
[----:B-1----:R-:W-:Y:S02]  /*7a10*/  @!P2 IADD3.X R42, R49, UR27, R38, P4, P5 ;  /* 0x0000001b312aac10 */ /* 0x002fe4000a7ea426 */
[----:B0-----:R-:W-:-:S05]  /*7a20*/  @!P2 IADD3 R30, P4, R47, R30, RZ ;  /* 0x0000001e2f1ea210 */ /* 0x001fca0007f9e0ff */
[----:B------:R-:W-:Y:S02]  /*7a30*/  @!P2 IMAD.X R31, R42, 0x1, R31, P4 ;  /* 0x000000012a1fa824 */ /* 0x000fe400020e061f */
[----:B------:R-:W0:Y:S01]  /*7a40*/  @!P3 LDC.64 R42, c[0x0][0x5c0] ;  /* 0x00017000ff2abb82 */ /* 0x000e220000000a00 */
        /* <DEDUP_REMOVED lines=9> */
[----:B------:R-:W-:Y:S02]  /*7ae0*/  ISETP.LT.OR P2, PT, R36, 0xa, !P0 ;  /* 0x0000000a2400780c */ /* 0x000fe40004741670 */
[----:B0-----:R-:W-:-:S04]  /*7af0*/  @!P3 IADD3 R42, P4, P5, R26, UR26, R42 ;  /* 0x0000001a1a2abc10 */ /* 0x001fc8000fd9e02a */
[----:B------:R-:W-:-:S07]  /*7b00*/  @!P3 IADD3.X R43, R38, UR25, R43, P4, P5 ;  /* 0x00000019262bbc10 */ /* 0x000fce000a7ea42b */
[----:B-1----:R-:W0:Y:S01]  /*7b10*/  @!P2 LDC.64 R30, c[0x0][0x5c0] ;  /* 0x00017000ff1eab82 */ /* 0x002e220000000a00 */
        /* <DEDUP_REMOVED lines=9> */
[----:B------:R-:W-:Y:S02]  /*7bb0*/  ISETP.LT.OR P3, PT, R36, 0x9, !P1 ;  /* 0x000000092400780c */ /* 0x000fe40004f61670 */
[----:B0-----:R-:W-:-:S04]  /*7bc0*/  @!P2 IADD3 R44, P4, P5, R26, UR26, R30 ;  /* 0x0000001a1a2cac10 */ /* 0x001fc8000fd9e01e */
[----:B------:R-:W-:-:S07]  /*7bd0*/  @!P2 IADD3.X R45, R38, UR25, R31, P4, P5 ;  /* 0x00000019262dac10 */ /* 0x000fce000a7ea41f */
[----:B------:R-:W0:Y:S01]  /*7be0*/  @!P3 LDC.64 R30, c[0x0][0x5c0] ;  /* 0x00017000ff1ebb82 */ /* 0x000e220000000a00 */
[----:B----4-:R-:W-:-:S04]  /*7bf0*/  LOP3.LUT R40, R40, 0xff, RZ, 0xc0, !PT ;  /* 0x000000ff28287812 */ /* 0x010fc800078ec0ff */
[----:B------:R-:W-:-:S05]  /*7c00*/  F2FP.F16.E4M3.UNPACK_B R40, R40 ;  /* 0x00000028ff28723e */ /* 0x000fca00020006ff */
[----:B------:R-:W-:-:S05]  /*7c10*/  HADD2.F32 R40, -RZ, R40.H0_H0 ;  /* 0x20000028ff287230 */ /* 0x000fca0000004100 */
[----:B------:R-:W-:-:S04]  /*7c20*/  FMUL R40, R40, UR24 ;  /* 0x0000001828287c20 */ /* 0x000fc80008400000 */
[----:B------:R-:W-:-:S05]  /*7c30*/  FFMA R40, R189, UR23, R40 ;  /* 0x00000017bd287c23 */ /* 0x000fca0008000028 */
[----:B-1----:R-:W-:Y:S02]  /*7c40*/  F2FP.SATFINITE.E4M3.F32.PACK_AB_MERGE_C R47, RZ, R40, RZ ;  /* 0x00000028ff2f723e */ /* 0x002fe400048070ff */
[----:B------:R-:W-:-:S03]  /*7c50*/  PRMT R40, RZ, 0x7610, R40 ;  /* 0x00007610ff287816 */ /* 0x000fc60000000028 */
[----:B------:R1:W-:Y:S04]  /*7c60*/  @!P2 STG.E.U8 desc[UR20][R44.64+0x9], R47 ;  /* 0x0000092f2c00a986 */ /* 0x0003e8000c101114 */
[----:B------:R-:W4:Y:S01]  /*7c70*/  @!P3 LDG.E.U8 R40, desc[UR20][R34.64+0x8] ;  /* 0x000008142228b981 */ /* 0x000f22000c1e1100 */
[----:B------:R-:W-:Y:S01]  /*7c80*/  IMAD.U32 R49, RZ, RZ, UR26 ;  /* 0x0000001aff317e24 */ /* 0x000fe2000f8e00ff */
[----:B------:R-:W-:-:S04]  /*7c90*/  ISETP.LT.OR P2, PT, R36, 0xa, !P1 ;  /* 0x0000000a2400780c */ /* 0x000fc80004f41670 */
[----:B------:R-:W-:Y:S02]  /*7ca0*/  @!P3 IADD3 R49, P4, P5, R49, UR28, R26 ;  /* 0x0000001c3131bc10 */ /* 0x000fe4000fd9e01a */
[----:B----4-:R-:W-:-:S04]  /*7cb0*/  LOP3.LUT R40, R40, 0xff, RZ, 0xc0, !PT ;  /* 0x000000ff28287812 */ /* 0x010fc800078ec0ff */
[----:B------:R-:W-:-:S05]  /*7cc0*/  F2FP.F16.E4M3.UNPACK_B R40, R40 ;  /* 0x00000028ff28723e */ /* 0x000fca00020006ff */
[----:B------:R-:W-:-:S05]  /*7cd0*/  HADD2.F32 R40, -RZ, R40.H0_H0 ;  /* 0x20000028ff287230 */ /* 0x000fca0000004100 */
[----:B------:R-:W-:Y:S01]  /*7ce0*/  FMUL R43, R40, UR24 ;  /* 0x00000018282b7c20 */ /* 0x000fe20008400000 */
[----:B------:R-:W-:Y:S02]  /*7cf0*/  @!P3 IADD3.X R40, R51, UR27, R38, P4, P5 ;  /* 0x0000001b3328bc10 */ /* 0x000fe4000a7ea426 */
[----:B0-----:R-:W-:Y:S01]  /*7d00*/  @!P3 IADD3 R42, P4, R49, R30, RZ ;  /* 0x0000001e312ab210 */ /* 0x001fe20007f9e0ff */
[----:B------:R-:W-:-:S04]  /*7d10*/  FFMA R188, R188, UR23, R43 ;  /* 0x00000017bcbc7c23 */ /* 0x000fc8000800002b */
[----:B------:R-:W-:Y:S01]  /*7d20*/  @!P3 IMAD.X R43, R40, 0x1, R31, P4 ;  /* 0x00000001282bb824 */ /* 0x000fe200020e061f */
[----:B-1----:R-:W-:Y:S01]  /*7d30*/  F2FP.SATFINITE.E4M3.F32.PACK_AB_MERGE_C R45, RZ, R188, RZ ;  /* 0x000000bcff2d723e */ /* 0x002fe200048070ff */
[----:B------:R-:W0:Y:S01]  /*7d40*/  @!P2 LDC.64 R30, c[0x0][0x5c0] ;  /* 0x00017000ff1eab82 */ /* 0x000e220000000a00 */
[----:B------:R-:W-:-:S03]  /*7d50*/  PRMT R40, RZ, 0x7610, R40 ;  /* 0x00007610ff287816 */ /* 0x000fc60000000028 */
[----:B------:R1:W-:Y:S04]  /*7d60*/  @!P3 STG.E.U8 desc[UR20][R42.64+0x8], R45 ;  /* 0x0000082d2a00b986 */ /* 0x0003e8000c101114 */
[----:B------:R-:W4:Y:S01]  /*7d70*/  @!P2 LDG.E.U8 R40, desc[UR20][R34.64+0x9] ;  /* 0x000009142228a981 */ /* 0x000f22000c1e1100 */
[----:B------:R-:W-:Y:S01]  /*7d80*/  IMAD.U32 R47, RZ, RZ, UR26 ;  /* 0x0000001aff2f7e24 */ /* 0x000fe2000f8e00ff */
[----:B------:R-:W-:Y:S01]  /*7d90*/  ISETP.LT.OR P3, PT, R36, 0x11, !P0 ;  /* 0x000000112400780c */ /* 0x000fe20004761670 */
[----:B------:R-:W-:-:S03]  /*7da0*/  IMAD.U32 R49, RZ, RZ, UR25 ;  /* 0x00000019ff317e24 */ /* 0x000fc6000f8e00ff */
[----:B------:R-:W-:-:S04]  /*7db0*/  @!P2 IADD3 R47, P4, P5, R47, UR28, R26 ;  /* 0x0000001c2f2fac10 */ /* 0x000fc8000fd9e01a */
[----:B-1----:R-:W-:Y:S02]  /*7dc0*/  @!P2 IADD3.X R42, R49, UR27, R38, P4, P5 ;  /* 0x0000001b312aac10 */ /* 0x002fe4000a7ea426 */
[----:B0-----:R-:W-:-:S03]  /*7dd0*/  @!P2 IADD3 R30, P4, R47, R30, RZ ;  /* 0x0000001e2f1ea210 */ /* 0x001fc60007f9e0ff */
[----:B------:R-:W0:Y:S02]  /*7de0*/  @!P3 LDC.64 R46, c[0x0][0x5c0] ;  /* 0x00017000ff2ebb82 */ /* 0x000e240000000a00 */
        /* <DEDUP_REMOVED lines=11> */
[----:B0-----:R-:W-:Y:S02]  /*7ea0*/  @!P3 IADD3 R42, P4, P5, R26, UR26, R46 ;  /* 0x0000001a1a2abc10 */ /* 0x001fe4000fd9e02e */
[----:B-1----:R-:W-:-:S09]  /*7eb0*/  PRMT R30, RZ, 0x7610, R30 ;  /* 0x00007610ff1e7816 */ /* 0x002fd2000000001e */
[----:B------:R-:W0:Y:S01]  /*7ec0*/  @!P2 LDC.64 R44, c[0x0][0x5c0] ;  /* 0x00017000ff2cab82 */ /* 0x000e220000000a00 */
[----:B----4-:R-:W-:-:S04]  /*7ed0*/  LOP3.LUT R40, R40, 0xff, RZ, 0xc0, !PT ;  /* 0x000000ff28287812 */ /* 0x010fc800078ec0ff */
[----:B------:R-:W-:-:S05]  /*7ee0*/  F2FP.F16.E4M3.UNPACK_B R40, R40 ;  /* 0x00000028ff28723e */ /* 0x000fca00020006ff */
[----:B------:R-:W-:-:S05]  /*7ef0*/  HADD2.F32 R40, -RZ, R40.H0_H0 ;  /* 0x20000028ff287230 */ /* 0x000fca0000004100 */
[----:B------:R-:W-:-:S04]  /*7f00*/  FMUL R43, R40, UR24 ;  /* 0x00000018282b7c20 */ /* 0x000fc80008400000 */
[----:B------:R-:W-:Y:S01]  /*7f10*/  FFMA R186, R186, UR23, R43 ;  /* 0x00000017baba7c23 */ /* 0x000fe2000800002b */
[----:B------:R-:W-:-:S04]  /*7f20*/  @!P3 IADD3.X R43, R38, UR25, R47, P4, P5 ;  /* 0x00000019262bbc10 */ /* 0x000fc8000a7ea42f */
[----:B------:R-:W-:-:S05]  /*7f30*/  F2FP.SATFINITE.E4M3.F32.PACK_AB_MERGE_C R31, RZ, R186, RZ ;  /* 0x000000baff1f723e */ /* 0x000fca00048070ff */
[----:B------:R1:W-:Y:S04]  /*7f40*/  @!P3 STG.E.U8 desc[UR20][R42.64+0x10], R31 ;  /* 0x0000101f2a00b986 */ /* 0x0003e8000c101114 */
[----:B------:R-:W4:Y:S01]  /*7f50*/  @!P2 LDG.E.U8 R30, desc[UR20][R28.64+0x11] ;  /* 0x000011141c1ea981 */ /* 0x000f22000c1e1100 */
[----:B------:R-:W-:Y:S02]  /*7f60*/  ISETP.LT.OR P3, PT, R36, 0x11, !P1 ;  /* 0x000000112400780c */ /* 0x000fe40004f61670 */
[----:B0-----:R-:W-:Y:S02]  /*7f70*/  @!P2 IADD3 R44, P4, P5, R26, UR26, R44 ;  /* 0x0000001a1a2cac10 */ /* 0x001fe4000fd9e02c */
[----:B------:R-:W-:Y:S02]  /*7f80*/  PRMT R40, RZ, 0x7610, R40 ;  /* 0x00007610ff287816 */ /* 0x000fe40000000028 */
[----:B------:R-:W-:-:S02]  /*7f90*/  @!P2 IADD3.X R45, R38, UR25, R45, P4, P5 ;  /* 0x00000019262dac10 */ /* 0x000fc4000a7ea42d */
[----:B----4-:R-:W-:-:S04]  /*7fa0*/  LOP3.LUT R30, R30, 0xff, RZ, 0xc0, !PT ;  /* 0x000000ff1e1e7812 */ /* 0x010fc800078ec0ff */
[----:B------:R-:W-:-:S05]  /*7fb0*/  F2FP.F16.E4M3.UNPACK_B R30, R30 ;  /* 0x0000001eff1e723e */ /* 0x000fca00020006ff */
[----:B------:R-:W-:-:S05]  /*7fc0*/  HADD2.F32 R30, -RZ, R30.H0_H0 ;  /* 0x2000001eff1e7230 */ /* 0x000fca0000004100 */
[----:B------:R-:W-:-:S04]  /*7fd0*/  FMUL R30, R30, UR24 ;  /* 0x000000181e1e7c20 */ /* 0x000fc80008400000 */
[----:B------:R-:W-:-:S05]  /*7fe0*/  FFMA R30, R185, UR23, R30 ;  /* 0x00000017b91e7c23 */ /* 0x000fca000800001e */
[----:B------:R-:W-:Y:S02]  /*7ff0*/  F2FP.SATFINITE.E4M3.F32.PACK_AB_MERGE_C R47, RZ, R30, RZ ;  /* 0x0000001eff2f723e */ /* 0x000fe400048070ff */
[----:B-1----:R-:W0:Y:S03]  /*8000*/  @!P3 LDC.64 R30, c[0x0][0x5c0] ;  /* 0x00017000ff1ebb82 */ /* 0x002e260000000a00 */
        /* <DEDUP_REMOVED lines=37> */
[----:B-1----:R-:W-:Y:S02]  /*8260*/  PRMT R30, RZ, 0x7610, R30 ;  /* 0x00007610ff1e7816 */ /* 0x002fe4000000001e */
[----:B----4-:R-:W-:-:S04]  /*8270*/  LOP3.LUT R40, R40, 0xff, RZ, 0xc0, !PT ;  /* 0x000000ff28287812 */ /* 0x010fc800078ec0ff */
[----:B------:R-:W-:-:S05]  /*8280*/  F2FP.F16.E4M3.UNPACK_B R40, R40 ;  /* 0x00000028ff28723e */ /* 0x000fca00020006ff */
[----:B------:R-:W-:-:S05]  /*8290*/  HADD2.F32 R40, -RZ, R40.H0_H0 ;  /* 0x20000028ff287230 */ /* 0x000fca0000004100 */
[----:B------:R-:W-:-:S04]  /*82a0*/  FMUL R43, R40, UR24 ;  /* 0x00000018282b7c20 */ /* 0x000fc80008400000 */
[----:B------:R-:W-:Y:S01]  /*82b0*/  FFMA R182, R182, UR23, R43 ;  /* 0x00000017b6b67c23 */ /* 0x000fe2000800002b */
[----:B------:R-:W-:Y:S02]  /*82c0*/  @!P3 IADD3.X R43, R38, UR25, R47, P4, P5 ;  /* 0x00000019262bbc10 */ /* 0x000fe4000a7ea42f */
[----:B------:R-:W0:Y:S02]  /*82d0*/  @!P2 LDC.64 R46, c[0x0][0x5c0] ;  /* 0x00017000ff2eab82 */ /* 0x000e240000000a00 */
[----:B------:R-:W-:-:S05]  /*82e0*/  F2FP.SATFINITE.E4M3.F32.PACK_AB_MERGE_C R45, RZ, R182, RZ ;  /* 0x000000b6ff2d723e */ /* 0x000fca00048070ff */
[----:B------:R1:W-:Y:S04]  /*82f0*/  @!P3 STG.E.U8 desc[UR20][R42.64+0x18], R45 ;  /* 0x0000182d2a00b986 */ /* 0x0003e8000c101114 */
[----:B------:R-:W4:Y:S01]  /*8300*/  @!P2 LDG.E.U8 R30, desc[UR20][R28.64+0x19] ;  /* 0x000019141c1ea981 */ /* 0x000f22000c1e1100 */
[----:B------:R-:W-:-:S13]  /*8310*/  ISETP.LT.OR P3, PT, R36, 0x19, !P1 ;  /* 0x000000192400780c */ /* 0x000fda0004f61670 */
[----:B------:R-:W2:Y:S01]  /*8320*/  @!P3 LDC.64 R48, c[0x0][0x5c0] ;  /* 0x00017000ff30bb82 */ /* 0x000ea20000000a00 */
[----:B----4-:R-:W-:-:S04]  /*8330*/  LOP3.LUT R30, R30, 0xff, RZ, 0xc0, !PT ;  /* 0x000000ff1e1e7812 */ /* 0x010fc800078ec0ff */
[----:B------:R-:W-:-:S05]  /*8340*/  F2FP.F16.E4M3.UNPACK_B R30, R30 ;  /* 0x0000001eff1e723e */ /* 0x000fca00020006ff */
[----:B------:R-:W-:-:S05]  /*8350*/  HADD2.F32 R30, -RZ, R30.H0_H0 ;  /* 0x2000001eff1e7230 */ /* 0x000fca0000004100 */
[----:B------:R-:W-:Y:S01]  /*8360*/  FMUL R40, R30, UR24 ;  /* 0x000000181e287c20 */ /* 0x000fe20008400000 */
[----:B0-----:R-:W-:-:S03]  /*8370*/  @!P2 IADD3 R30, P4, P5, R26, UR26, R46 ;  /* 0x0000001a1a1eac10 */ /* 0x001fc6000fd9e02e */
[----:B------:R-:W-:Y:S01]  /*8380*/  FFMA R40, R181, UR23, R40 ;  /* 0x00000017b5287c23 */ /* 0x000fe20008000028 */
[----:B------:R-:W-:-:S04]  /*8390*/  @!P2 IADD3.X R31, R38, UR25, R47, P4, P5 ;  /* 0x00000019261fac10 */ /* 0x000fc8000a7ea42f */
        /* <DEDUP_REMOVED lines=12> */
[----:B--2---:R-:W-:Y:S01]  /*8460*/  @!P3 IADD3 R30, P4, R47, R48, RZ ;  /* 0x000000302f1eb210 */ /* 0x004fe20007f9e0ff */
[----:B------:R-:W-:Y:S01]  /*8470*/  FFMA R43, R180, UR23, R43 ;  /* 0x00000017b42b7c23 */ /* 0x000fe2000800002b */
[----:B------:R-:W0:Y:S03]  /*8480*/  @!P2 LDC.64 R46, c[0x0][0x5c0] ;  /* 0x00017000ff2eab82 */ /* 0x000e260000000a00 */
[----:B------:R-:W-:Y:S01]  /*8490*/  @!P3 IMAD.X R31, R40, 0x1, R49, P4 ;  /* 0x00000001281fb824 */ /* 0x000fe200020e0631 */
[----:B------:R-:W-:Y:S02]  /*84a0*/  F2FP.SATFINITE.E4M3.F32.PACK_AB_MERGE_C R43, RZ, R43, RZ ;  /* 0x0000002bff2b723e */ /* 0x000fe400048070ff */
[----:B------:R-:W-:-:S03]  /*84b0*/  PRMT R40, RZ, 0x7610, R40 ;  /* 0x00007610ff287816 */ /* 0x000fc60000000028 */
[----:B------:R0:W-:Y:S04]  /*84c0*/  @!P3 STG.E.U8 desc[UR20][R30.64+0x18], R43 ;  /* 0x0000182b1e00b986 */ /* 0x0001e8000c101114 */
[----:B------:R-:W2:Y:S01]  /*84d0*/  @!P2 LDG.E.U8 R40, desc[UR20][R34.64+0x19] ;  /* 0x000019142228a981 */ /* 0x000ea2000c1e1100 */
[----:B------:R-:W-:Y:S01]  /*84e0*/  IMAD.U32 R45, RZ, RZ, UR26 ;  /* 0x0000001aff2d7e24 */ /* 0x000fe2000f8e00ff */
[----:B------:R-:W-:Y:S01]  /*84f0*/  ISETP.LT.OR P3, PT, R36, 0x21, !P0 ;  /* 0x000000212400780c */ /* 0x000fe20004761670 */
[----:B------:R-:W-:-:S03]  /*8500*/  IMAD.U32 R49, RZ, RZ, UR25 ;  /* 0x00000019ff317e24 */ /* 0x000fc6000f8e00ff */
[----:B------:R-:W-:-:S04]  /*8510*/  @!P2 IADD3 R45, P4, P5, R45, UR28, R26 ;  /* 0x0000001c2d2dac10 */ /* 0x000fc8000fd9e01a */
[----:B------:R-:W-:Y:S02]  /*8520*/  @!P2 IADD3.X R42, R49, UR27, R38, P4, P5 ;  /* 0x0000001b312aac10 */ /* 0x000fe4000a7ea426 */
[----:B0-----:R-:W-:-:S05]  /*8530*/  @!P2 IADD3 R30, P4, R45, R46, RZ ;  /* 0x0000002e2d1ea210 */ /* 0x001fca0007f9e0ff */
[----:B------:R-:W-:Y:S02]  /*8540*/  @!P2 IMAD.X R31, R42, 0x1, R47, P4 ;  /* 0x000000012a1fa824 */ /* 0x000fe400020e062f */
[----:B------:R-:W0:Y:S01]  /*8550*/  @!P3 LDC.64 R46, c[0x0][0x5c0] ;  /* 0x00017000ff2ebb82 */ /* 0x000e220000000a00 */
[----:B--2---:R-:W-:-:S04]  /*8560*/  LOP3.LUT R40, R40, 0xff, RZ, 0xc0, !PT ;  /* 0x000000ff28287812 */ /* 0x004fc800078ec0ff */
[----:B------:R-:W-:-:S05]  /*8570*/  F2FP.F16.E4M3.UNPACK_B R40, R40 ;  /* 0x00000028ff28723e */ /* 0x000fca00020006ff */
[----:B------:R-:W-:-:S05]  /*8580*/  HADD2.F32 R40, -RZ, R40.H0_H0 ;  /* 0x20000028ff287230 */ /* 0x000fca0000004100 */
[----:B------:R-:W-:-:S04]  /*8590*/  FMUL R40, R40, UR24 ;  /* 0x0000001828287c20 */ /* 0x000fc80008400000 */
[----:B------:R-:W-:-:S05]  /*85a0*/  FFMA R40, R179, UR23, R40 ;  /* 0x00000017b3287c23 */ /* 0x000fca0008000028 */
[----:B------:R-:W-:Y:S02]  /*85b0*/  F2FP.SATFINITE.E4M3.F32.PACK_AB_MERGE_C R45, RZ, R40, RZ ;  /* 0x00000028ff2d723e */ /* 0x000fe400048070ff */
[----:B------:R-:W-:-:S03]  /*85c0*/  PRMT R40, RZ, 0x7610, R40 ;  /* 0x00007610ff287816 */ /* 0x000fc60000000028 */
[----:B------:R1:W-:Y:S04]  /*85d0*/  @!P2 STG.E.U8 desc[UR20][R30.64+0x19], R45 ;  /* 0x0000192d1e00a986 */ /* 0x0003e8000c101114 */
[----:B------:R-:W2:Y:S01]  /*85e0*/  @!P3 LDG.E.U8 R40, desc[UR20][R28.64+0x20] ;  /* 0x000020141c28b981 */ /* 0x000ea2000c1e1100 */
[----:B------:R-:W-:Y:S02]  /*85f0*/  ISETP.LT.OR P2, PT, R36, 0x22, !P0 ;  /* 0x000000222400780c */ /* 0x000fe40004741670 */
[----:B0-----:R-:W-:Y:S02]  /*8600*/  @!P3 IADD3 R42, P4, P5, R26, UR26, R46 ;  /* 0x0000001a1a2abc10 */ /* 0x001fe4000fd9e02e */
[----:B-1----:R-:W-:Y:S02]  /*8610*/  PRMT R30, RZ, 0x7610, R30 ;  /* 0x00007610ff1e7816 */ /* 0x002fe4000000001e */
[----:B--2---:R-:W-:-:S04]  /*8620*/  LOP3.LUT R40, R40, 0xff, RZ, 0xc0, !PT ;  /* 0x000000ff28287812 */ /* 0x004fc800078ec0ff */
        /* <DEDUP_REMOVED lines=8> */
[----:B------:R-:W2:Y:S01]  /*86b0*/  @!P2 LDG.E.U8 R30, desc[UR20][R28.64+0x21] ;  /* 0x000021141c1ea981 */ /* 0x000ea2000c1e1100 */
[----:B------:R-:W-:-:S13]  /*86c0*/  ISETP.LT.OR P3, PT, R36, 0x21, !P1 ;  /* 0x000000212400780c */ /* 0x000fda0004f61670 */
[----:B------:R-:W4:Y:S01]  /*86d0*/  @!P3 LDC.64 R48, c[0x0][0x5c0] ;  /* 0x00017000ff30bb82 */ /* 0x000f220000000a00 */
[----:B--2---:R-:W-:-:S04]  /*86e0*/  LOP3.LUT R30, R30, 0xff, RZ, 0xc0, !PT ;  /* 0x000000ff1e1e7812 */ /* 0x004fc800078ec0ff */
        /* <DEDUP_REMOVED lines=9> */
[----:B------:R-:W2:Y:S01]  /*8780*/  @!P3 LDG.E.U8 R40, desc[UR20][R34.64+0x20] ;  /* 0x000020142228b981 */ /* 0x000ea2000c1e1100 */
[----:B------:R-:W-:Y:S01]  /*8790*/  IMAD.U32 R47, RZ, RZ, UR26 ;  /* 0x0000001aff2f7e24 */ /* 0x000fe2000f8e00ff */
[----:B------:R-:W-:-:S04]  /*87a0*/  ISETP.LT.OR P2, PT, R36, 0x22, !P1 ;  /* 0x000000222400780c */ /* 0x000fc80004f41670 */
[----:B------:R-:W-:Y:S02]  /*87b0*/  @!P3 IADD3 R47, P4, P5, R47, UR28, R26 ;  /* 0x0000001c2f2fbc10 */ /* 0x000fe4000fd9e01a */
[----:B--2---:R-:W-:-:S04]  /*87c0*/  LOP3.LUT R40, R40, 0xff, RZ, 0xc0, !PT ;  /* 0x000000ff28287812 */ /* 0x004fc800078ec0ff */
[----:B------:R-:W-:-:S05]  /*87d0*/  F2FP.F16.E4M3.UNPACK_B R40, R40 ;  /* 0x00000028ff28723e */ /* 0x000fca00020006ff */
[----:B------:R-:W-:-:S05]  /*87e0*/  HADD2.F32 R40, -RZ, R40.H0_H0 ;  /* 0x20000028ff287230 */ /* 0x000fca0000004100 */
[----:B------:R-:W-:Y:S01]  /*87f0*/  FMUL R43, R40, UR24 ;  /* 0x00000018282b7c20 */ /* 0x000fe20008400000 */
[----:B------:R-:W-:Y:S02]  /*8800*/  @!P3 IADD3.X R40, R51, UR27, R38, P4, P5 ;  /* 0x0000001b3328bc10 */ /* 0x000fe4000a7ea426 */
[----:B----4-:R-:W-:Y:S01]  /*8810*/  @!P3 IADD3 R30, P4, R47, R48, RZ ;  /* 0x000000302f1eb210 */ /* 0x010fe20007f9e0ff */
        /* <DEDUP_REMOVED lines=154> */
[----:B------:R2:W4:Y:S01]  /*91c0*/  @!P0 LDG.E.U8 R30, desc[UR20][R28.64+0x39] ;  /* 0x000039141c1e8981 */ /* 0x000522000c1e1100 */
[----:B------:R-:W-:Y:S02]  /*91d0*/  ISETP.LT.OR P2, PT, R36, 0x39, !P1 ;  /* 0x000000392400780c */ /* 0x000fe40004f41670 */
[----:B--2---:R-:W-:Y:S02]  /*91e0*/  PRMT R28, RZ, 0x7610, R28 ;  /* 0x00007610ff1c7816 */ /* 0x004fe4000000001c */
[----:B----4-:R-:W-:-:S04]  /*91f0*/  LOP3.LUT R30, R30, 0xff, RZ, 0xc0, !PT ;  /* 0x000000ff1e1e7812 */ /* 0x010fc800078ec0ff */
[----:B------:R-:W-:-:S05]  /*9200*/  F2FP.F16.E4M3.UNPACK_B R30, R30 ;  /* 0x0000001eff1e723e */ /* 0x000fca00020006ff */
[----:B------:R-:W-:-:S05]  /*9210*/  HADD2.F32 R30, -RZ, R30.H0_H0 ;  /* 0x2000001eff1e7230 */ /* 0x000fca0000004100 */
[----:B------:R-:W-:Y:S01]  /*9220*/  FMUL R40, R30, UR24 ;  /* 0x000000181e287c20 */ /* 0x000fe20008400000 */
[----:B0-----:R-:W-:-:S03]  /*9230*/  @!P0 IADD3 R30, P3, P4, R26, UR26, R46 ;  /* 0x0000001a1a1e8c10 */ /* 0x001fc6000fc7e02e */
[----:B------:R-:W-:Y:S01]  /*9240*/  FFMA R40, R165, UR23, R40 ;  /* 0x00000017a5287c23 */ /* 0x000fe20008000028 */
[----:B------:R-:W-:Y:S02]  /*9250*/  @!P0 IADD3.X R31, R38, UR25, R47, P3, P4 ;  /* 0x00000019261f8c10 */ /* 0x000fe40009fe842f */
[----:B------:R-:W0:Y:S02]  /*9260*/  @!P2 LDC.64 R46, c[0x0][0x5c0] ;  /* 0x00017000ff2eab82 */ /* 0x000e240000000a00 */
[----:B-1----:R-:W-:-:S05]  /*9270*/  F2FP.SATFINITE.E4M3.F32.PACK_AB_MERGE_C R43, RZ, R40, RZ ;  /* 0x00000028ff2b723e */ /* 0x002fca00048070ff */
[----:B------:R1:W-:Y:S04]  /*9280*/  @!P0 STG.E.U8 desc[UR20][R30.64+0x39], R43 ;  /* 0x0000392b1e008986 */ /* 0x0003e8000c101114 */
[----:B------:R-:W2:Y:S01]  /*9290*/  @!P2 LDG.E.U8 R28, desc[UR20][R34.64+0x38] ;  /* 0x00003814221ca981 */ /* 0x000ea2000c1e1100 */
[----:B------:R-:W-:Y:S01]  /*92a0*/  IMAD.U32 R45, RZ, RZ, UR26 ;  /* 0x0000001aff2d7e24 */ /* 0x000fe2000f8e00ff */
[----:B------:R-:W-:-:S04]  /*92b0*/  ISETP.LT.OR P1, PT, R36, 0x3a, !P1 ;  /* 0x0000003a2400780c */ /* 0x000fc80004f21670 */
[----:B------:R-:W-:-:S04]  /*92c0*/  @!P2 IADD3 R45, P0, P3, R45, UR28, R26 ;  /* 0x0000001c2d2dac10 */ /* 0x000fc8000fb1e01a */
[----:B-1----:R-:W-:Y:S02]  /*92d0*/  @!P2 IADD3.X R30, R49, UR27, R38, P0, P3 ;  /* 0x0000001b311eac10 */ /* 0x002fe400087e6426 */
[----:B--2---:R-:W-:-:S04]  /*92e0*/  LOP3.LUT R28, R28, 0xff, RZ, 0xc0, !PT ;  /* 0x000000ff1c1c7812 */ /* 0x004fc800078ec0ff */
[----:B------:R-:W-:-:S05]  /*92f0*/  F2FP.F16.E4M3.UNPACK_B R28, R28 ;  /* 0x0000001cff1c723e */ /* 0x000fca00020006ff */
[----:B------:R-:W-:-:S05]  /*9300*/  HADD2.F32 R28, -RZ, R28.H0_H0 ;  /* 0x2000001cff1c7230 */ /* 0x000fca0000004100 */
[----:B------:R-:W-:Y:S01]  /*9310*/  FMUL R29, R28, UR24 ;  /* 0x000000181c1d7c20 */ /* 0x000fe20008400000 */
[----:B0-----:R-:W-:Y:S02]  /*9320*/  @!P2 IADD3 R28, P4, R45, R46, RZ ;  /* 0x0000002e2d1ca210 */ /* 0x001fe40007f9e0ff */
[----:B------:R-:W0:Y:S01]  /*9330*/  @!P1 LDC.64 R44, c[0x0][0x5c0] ;  /* 0x00017000ff2c9b82 */ /* 0x000e220000000a00 */
[----:B------:R-:W-:Y:S02]  /*9340*/  FFMA R164, R164, UR23, R29 ;  /* 0x00000017a4a47c23 */ /* 0x000fe4000800001d */
[----:B------:R-:W-:Y:S01]  /*9350*/  @!P2 IMAD.X R29, R30, 0x1, R47, P4 ;  /* 0x000000011e1da824 */ /* 0x000fe200020e062f */
[----:B------:R-:W-:Y:S02]  /*9360*/  PRMT R30, RZ, 0x7610, R30 ;  /* 0x00007610ff1e7816 */ /* 0x000fe4000000001e */
[----:B------:R-:W-:-:S05]  /*9370*/  F2FP.SATFINITE.E4M3.F32.PACK_AB_MERGE_C R43, RZ, R164, RZ ;  /* 0x000000a4ff2b723e */ /* 0x000fca00048070ff */
[----:B------:R1:W-:Y:S04]  /*9380*/  @!P2 STG.E.U8 desc[UR20][R28.64+0x38], R43 ;  /* 0x0000382b1c00a986 */ /* 0x0003e8000c101114 */
[----:B------:R2:W4:Y:S01]  /*9390*/  @!P1 LDG.E.U8 R30, desc[UR20][R34.64+0x39] ;  /* 0x00003914221e9981 */ /* 0x000522000c1e1100 */
[----:B------:R-:W-:Y:S01]  /*93a0*/  IADD3 R31, P0, R39, 0x100, RZ ;  /* 0x00000100271f7810 */ /* 0x000fe20007f1e0ff */
[----:B------:R-:W-:-:S04]  /*93b0*/  IMAD.U32 R47, RZ, RZ, UR26 ;  /* 0x0000001aff2f7e24 */ /* 0x000fc8000f8e00ff */
[----:B------:R-:W-:Y:S01]  /*93c0*/  IMAD.X R40, RZ, RZ, R41, P0 ;  /* 0x000000ffff287224 */ /* 0x000fe200000e0629 */
[----:B------:R-:W-:Y:S01]  /*93d0*/  ISETP.GE.AND P0, PT, R37, 0x101, PT ;  /* 0x000001012500780c */ /* 0x000fe20003f06270 */
[----:B-1----:R-:W-:Y:S01]  /*93e0*/  IMAD.U32 R43, RZ, RZ, UR25 ;  /* 0x00000019ff2b7e24 */ /* 0x002fe2000f8e00ff */
[----:B--2---:R-:W-:Y:S01]  /*93f0*/  @!P1 IADD3 R35, P4, P5, R47, UR28, R26 ;  /* 0x0000001c2f239c10 */ /* 0x004fe2000fd9e01a */
[----:B------:R-:W-:Y:S01]  /*9400*/  IMAD R40, R40, UR6, RZ ;  /* 0x0000000628287c24 */ /* 0x000fe2000f8e02ff */
[----:B------:R-:W-:Y:S01]  /*9410*/  ISETP.LT.OR P2, PT, R36, 0x1, !P0 ;  /* 0x000000012400780c */ /* 0x000fe20004741670 */
[----:B------:R-:W-:Y:S01]  /*9420*/  IMAD.WIDE.U32 R28, R31, UR6, R32 ;  /* 0x000000061f1c7c25 */ /* 0x000fe2000f8e0020 */
[----:B0-----:R-:W-:Y:S02]  /*9430*/  @!P1 IADD3 R34, P3, R35, R44, RZ ;  /* 0x0000002c23229210 */ /* 0x001fe40007f7e0ff */
[----:B------:R-:W-:Y:S01]  /*9440*/  @!P1 IADD3.X R42, R43, UR27, R38, P4, P5 ;  /* 0x0000001b2b2a9c10 */ /* 0x000fe2000a7ea426 */
[----:B------:R-:W-:Y:S01]  /*9450*/  IMAD R31, R31, UR7, R40 ;  /* 0x000000071f1f7c24 */ /* 0x000fe2000f8e0228 */
[----:B------:R-:W-:-:S03]  /*9460*/  IADD3 R28, P4, R28, UR8, RZ ;  /* 0x000000081c1c7c10 */ /* 0x000fc6000ff9e0ff */
[----:B------:R-:W-:Y:S01]  /*9470*/  @!P1 IMAD.X R35, R42, 0x1, R45, P3 ;  /* 0x000000012a239824 */ /* 0x000fe200018e062d */
[----:B------:R-:W-:-:S03]  /*9480*/  IADD3.X R29, R29, UR9, R31, P4, !PT ;  /* 0x000000091d1d7c10 */ /* 0x000fc6000a7fe41f */
        /* <DEDUP_REMOVED lines=11> */
[----:B-1----:R-:W-:-:S11]  /*9540*/  PRMT R34, RZ, 0x7610, R34 ;  /* 0x00007610ff227816 */ /* 0x002fd60000000022 */
[----:B------:R-:W1:Y:S01]  /*9550*/  @!P3 LDC.64 R46, c[0x0][0x5c0] ;  /* 0x00017000ff2ebb82 */ /* 0x000e620000000a00 */
[----:B--2---:R-:W-:-:S04]  /*9560*/  LOP3.LUT R30, R30, 0xff, RZ, 0xc0, !PT ;  /* 0x000000ff1e1e7812 */ /* 0x004fc800078ec0ff */
[----:B------:R-:W-:-:S05]  /*9570*/  F2FP.F16.E4M3.UNPACK_B R30, R30 ;  /* 0x0000001eff1e723e */ /* 0x000fca00020006ff */
[----:B------:R-:W-:-:S05]  /*9580*/  HADD2.F32 R30, -RZ, R30.H0_H0 ;  /* 0x2000001eff1e7230 */ /* 0x000fca0000004100 */
[----:B------:R-:W-:Y:S01]  /*9590*/  FMUL R31, R30, UR24 ;  /* 0x000000181e1f7c20 */ /* 0x000fe20008400000 */
[----:B0-----:R-:W-:-:S03]  /*95a0*/  @!P2 IADD3 R30, P1, P4, R26, UR14, R44 ;  /* 0x0000000e1a1eac10 */ /* 0x001fc6000fc3e02c */
[----:B------:R-:W-:Y:S01]  /*95b0*/  FFMA R162, R162, UR23, R31 ;  /* 0x00000017a2a27c23 */ /* 0x000fe2000800001f */
[----:B------:R-:W-:-:S04]  /*95c0*/  @!P2 IADD3.X R31, R38, UR12, R45, P1, P4 ;  /* 0x0000000c261fac10 */ /* 0x000fc80008fe842d */
[----:B------:R-:W-:-:S05]  /*95d0*/  F2FP.SATFINITE.E4M3.F32.PACK_AB_MERGE_C R45, RZ, R162, RZ ;  /* 0x000000a2ff2d723e */ /* 0x000fca00048070ff */
[----:B------:R0:W-:Y:S04]  /*95e0*/  @!P2 STG.E.U8 desc[UR20][R30.64], R45 ;  /* 0x0000002d1e00a986 */ /* 0x0001e8000c101114 */
[----:B------:R-:W2:Y:S01]  /*95f0*/  @!P3 LDG.E.U8 R34, desc[UR20][R28.64+0x1] ;  /* 0x000001141c22b981 */ /* 0x000ea2000c1e1100 */
[----:B------:R-:W-:-:S05]  /*9600*/  IADD3 R43, P1, R39, 0x108, RZ ;  /* 0x00000108272b7810 */ /* 0x000fca0007f3e0ff */
[----:B------:R-:W-:Y:S01]  /*9610*/  IMAD.X R40, RZ, RZ, R41, P1 ;  /* 0x000000ffff287224 */ /* 0x000fe200008e0629 */
[----:B------:R-:W-:Y:S01]  /*9620*/  ISETP.GE.AND P1, PT, R37, 0x109, PT ;  /* 0x000001092500780c */ /* 0x000fe20003f26270 */
[----:B0-----:R-:W-:-:S03]  /*9630*/  IMAD.WIDE.U32 R30, R43, UR6, R32 ;  /* 0x000000062b1e7c25 */ /* 0x001fc6000f8e0020 */
[----:B------:R-:W-:Y:S01]  /*9640*/  ISETP.LT.OR P2, PT, R36, 0x1, !P1 ;  /* 0x000000012400780c */ /* 0x000fe20004f41670 */
[----:B------:R-:W-:-:S04]  /*9650*/  IMAD R42, R40, UR6, RZ ;  /* 0x00000006282a7c24 */ /* 0x000fc8000f8e02ff */
[----:B------:R-:W-:-:S08]  /*9660*/  IMAD R43, R43, UR7, R42 ;  /* 0x000000072b2b7c24 */ /* 0x000fd0000f8e022a */
[----:B------:R-:W0:Y:S01]  /*9670*/  @!P2 LDC.64 R48, c[0x0][0x5c0] ;  /* 0x00017000ff30ab82 */ /* 0x000e220000000a00 */
[----:B--2---:R-:W-:-:S04]  /*9680*/  LOP3.LUT R34, R34, 0xff, RZ, 0xc0, !PT ;  /* 0x000000ff22227812 */ /* 0x004fc800078ec0ff */
[----:B------:R-:W-:-:S05]  /*9690*/  F2FP.F16.E4M3.UNPACK_B R34, R34 ;  /* 0x00000022ff22723e */ /* 0x000fca00020006ff */
[----:B------:R-:W-:Y:S01]  /*96a0*/  HADD2.F32 R35, -RZ, R34.H0_H0 ;  /* 0x20000022ff237230 */ /* 0x000fe20000004100 */
[----:B-1----:R-:W-:-:S04]  /*96b0*/  @!P3 IADD3 R34, P4, P5, R26, UR14, R46 ;  /* 0x0000000e1a22bc10 */ /* 0x002fc8000fd9e02e */
[----:B------:R-:W-:Y:S01]  /*96c0*/  FMUL R40, R35, UR24 ;  /* 0x0000001823287c20 */ /* 0x000fe20008400000 */
[----:B------:R-:W-:Y:S02]  /*96d0*/  @!P3 IADD3.X R35, R38, UR12, R47, P4, P5 ;  /* 0x0000000c2623bc10 */ /* 0x000fe4000a7ea42f */
[----:B------:R-:W-:Y:S01]  /*96e0*/  IADD3 R30, P4, R30, UR8, RZ ;  /* 0x000000081e1e7c10 */ /* 0x000fe2000ff9e0ff */
[----:B------:R-:W-:-:S03]  /*96f0*/  FFMA R40, R161, UR23, R40 ;  /* 0x00000017a1287c23 */ /* 0x000fc60008000028 */
[----:B------:R-:W-:Y:S02]  /*9700*/  IADD3.X R31, R31, UR9, R43, P4, !PT ;  /* 0x000000091f1f7c10 */ /* 0x000fe4000a7fe42b */
[----:B------:R-:W-:Y:S02]  /*9710*/  F2FP.SATFINITE.E4M3.F32.PACK_AB_MERGE_C R47, RZ, R40, RZ ;  /* 0x00000028ff2f723e */ /* 0x000fe400048070ff */
[----:B------:R-:W-:-:S03]  /*9720*/  PRMT R40, RZ, 0x7610, R40 ;  /* 0x00007610ff287816 */ /* 0x000fc60000000028 */
[----:B------:R1:W-:Y:S04]  /*9730*/  @!P3 STG.E.U8 desc[UR20][R34.64+0x1], R47 ;  /* 0x0000012f2200b986 */ /* 0x0003e8000c101114 */
[----:B------:R-:W2:Y:S01]  /*9740*/  @!P2 LDG.E.U8 R40, desc[UR20][R30.64] ;  /* 0x000000141e28a981 */ /* 0x000ea2000c1e1100 */
[----:B------:R-:W-:Y:S01]  /*9750*/  IMAD.U32 R45, RZ, RZ, UR14 ;  /* 0x0000000eff2d7e24 */ /* 0x000fe2000f8e00ff */
[----:B------:R-:W-:Y:S01]  /*9760*/  ISETP.LT.OR P3, PT, R36, 0x2, !P1 ;  /* 0x000000022400780c */ /* 0x000fe20004f61670 */
[----:B------:R-:W-:-:S03]  /*9770*/  IMAD.U32 R51, RZ, RZ, UR12 ;  /* 0x0000000cff337e24 */ /* 0x000fc6000f8e00ff */
[----:B------:R-:W-:-:S09]  /*9780*/  @!P2 IADD3 R45, P4, P5, R45, UR28, R26 ;  /* 0x0000001c2d2dac10 */ /* 0x000fd2000fd9e01a */
[----:B-1----:R-:W1:Y:S01]  /*9790*/  @!P3 LDC.64 R46, c[0x0][0x5c0] ;  /* 0x00017000ff2ebb82 */ /* 0x002e620000000a00 */
[----:B--2---:R-:W-:-:S04]  /*97a0*/  LOP3.LUT R40, R40, 0xff, RZ, 0xc0, !PT ;  /* 0x000000ff28287812 */ /* 0x004fc800078ec0ff */
[----:B------:R-:W-:-:S05]  /*97b0*/  F2FP.F16.E4M3.UNPACK_B R40, R40 ;  /* 0x00000028ff28723e */ /* 0x000fca00020006ff */
[----:B------:R-:W-:-:S05]  /*97c0*/  HADD2.F32 R40, -RZ, R40.H0_H0 ;  /* 0x20000028ff287230 */ /* 0x000fca0000004100 */
[----:B------:R-:W-:Y:S01]  /*97d0*/  FMUL R43, R40, UR24 ;  /* 0x00000018282b7c20 */ /* 0x000fe20008400000 */
[----:B------:R-:W-:Y:S02]  /*97e0*/  @!P2 IADD3.X R40, R51, UR27, R38, P4, P5 ;  /* 0x0000001b3328ac10 */ /* 0x000fe4000a7ea426 */
[----:B0-----:R-:W-:Y:S01]  /*97f0*/  @!P2 IADD3 R34, P4, R45, R48, RZ ;  /* 0x000000302d22a210 */ /* 0x001fe20007f9e0ff */
[----:B------:R-:W-:-:S04]  /*9800*/  FFMA R43, R160, UR23, R43 ;  /* 0x00000017a02b7c23 */ /* 0x000fc8000800002b */
        /* <DEDUP_REMOVED lines=10> */
[----:B-1----:R-:W-:-:S05]  /*98b0*/  @!P3 IADD3 R34, P4, R45, R46, RZ ;  /* 0x0000002e2d22b210 */ /* 0x002fca0007f9e0ff */
        /* <DEDUP_REMOVED lines=124> */
[----:B------:R-:W-:Y:S01]  /*a080*/  FFMA R40, R23, UR23, R40 ;  /* 0x0000001717287c23 */ /* 0x000fe20008000028 */
[----:B------:R-:W-:-:S04]  /*a090*/  PRMT R23, RZ, 0x7610, R23 ;  /* 0x00007610ff177816 */ /* 0x000fc80000000017 */
[----:B------:R-:W-:-:S05]  /*a0a0*/  F2FP.SATFINITE.E4M3.F32.PACK_AB_MERGE_C R45, RZ, R40, RZ ;  /* 0x00000028ff2d723e */ /* 0x000fca00048070ff */
[----:B------:R1:W-:Y:S04]  /*a0b0*/  @!P3 STG.E.U8 desc[UR20][R34.64+0x11], R45 ;  /* 0x0000112d2200b986 */ /* 0x0003e8000c101114 */
[----:B------:R-:W2:Y:S01]  /*a0c0*/  @!P2 LDG.E.U8 R23, desc[UR20][R28.64+0x18] ;  /* 0x000018141c17a981 */ /* 0x000ea2000c1e1100 */
[----:B------:R-:W-:Y:S02]  /*a0d0*/  ISETP.LT.OR P3, PT, R36, 0x1a, !P0 ;  /* 0x0000001a2400780c */ /* 0x000fe40004761670 */
[----:B0-----:R-:W-:-:S04]  /*a0e0*/  @!P2 IADD3 R42, P4, P5, R26, UR14, R42 ;  /* 0x0000000e1a2aac10 */ /* 0x001fc8000fd9e02a */
[----:B------:R-:W-:-:S07]  /*a0f0*/  @!P2 IADD3.X R43, R38, UR12, R43, P4, P5 ;  /* 0x0000000c262bac10 */ /* 0x000fce000a7ea42b */
[----:B-1----:R-:W0:Y:S01]  /*a100*/  @!P3 LDC.64 R44, c[0x0][0x5c0] ;  /* 0x00017000ff2cbb82 */ /* 0x002e220000000a00 */
        /* <DEDUP_REMOVED lines=10> */
[----:B--2---:R-:W-:-:S04]  /*a1b0*/  LOP3.LUT R22, R22, 0xff, RZ, 0xc0, !PT ;  /* 0x000000ff16167812 */ /* 0x004fc800078ec0ff */
[----:B------:R-:W-:-:S05]  /*a1c0*/  F2FP.F16.E4M3.UNPACK_B R22, R22 ;  /* 0x00000016ff16723e */ /* 0x000fca00020006ff */
[----:B------:R-:W-:-:S05]  /*a1d0*/  HADD2.F32 R22, -RZ, R22.H0_H0 ;  /* 0x20000016ff167230 */ /* 0x000fca0000004100 */
[----:B------:R-:W-:Y:S01]  /*a1e0*/  FMUL R34, R22, UR24 ;  /* 0x0000001816227c20 */ /* 0x000fe20008400000 */
[----:B0-----:R-:W-:-:S03]  /*a1f0*/  @!P3 IADD3 R22, P4, P5, R26, UR14, R44 ;  /* 0x0000000e1a16bc10 */ /* 0x001fc6000fd9e02c */
[----:B------:R-:W-:Y:S01]  /*a200*/  FFMA R34, R21, UR23, R34 ;  /* 0x0000001715227c23 */ /* 0x000fe20008000022 */
[----:B------:R-:W-:Y:S02]  /*a210*/  @!P3 IADD3.X R23, R38, UR12, R45, P4, P5 ;  /* 0x0000000c2617bc10 */ /* 0x000fe4000a7ea42d */
[----:B------:R-:W-:Y:S01]  /*a220*/  PRMT R21, RZ, 0x7610, R21 ;  /* 0x00007610ff157816 */ /* 0x000fe20000000015 */
[----:B------:R-:W0:Y:S01]  /*a230*/  @!P2 LDC.64 R44, c[0x0][0x5c0] ;  /* 0x00017000ff2cab82 */ /* 0x000e220000000a00 */
[----:B-1----:R-:W-:-:S05]  /*a240*/  F2FP.SATFINITE.E4M3.F32.PACK_AB_MERGE_C R35, RZ, R34, RZ ;  /* 0x00000022ff23723e */ /* 0x002fca00048070ff */
[----:B------:R0:W-:Y:S04]  /*a250*/  @!P3 STG.E.U8 desc[UR20][R22.64+0x19], R35 ;  /* 0x000019231600b986 */ /* 0x0001e8000c101114 */
[----:B------:R-:W2:Y:S01]  /*a260*/  @!P2 LDG.E.U8 R21, desc[UR20][R30.64+0x18] ;  /* 0x000018141e15a981 */ /* 0x000ea2000c1e1100 */
[----:B------:R-:W-:Y:S01]  /*a270*/  IMAD.U32 R43, RZ, RZ, UR14 ;  /* 0x0000000eff2b7e24 */ /* 0x000fe2000f8e00ff */
[----:B------:R-:W-:Y:S01]  /*a280*/  ISETP.LT.OR P3, PT, R36, 0x1a, !P1 ;  /* 0x0000001a2400780c */ /* 0x000fe20004f61670 */
[----:B------:R-:W-:-:S03]  /*a290*/  IMAD.U32 R47, RZ, RZ, UR12 ;  /* 0x0000000cff2f7e24 */ /* 0x000fc6000f8e00ff */
[----:B------:R-:W-:-:S04]  /*a2a0*/  @!P2 IADD3 R43, P4, P5, R43, UR28, R26 ;  /* 0x0000001c2b2bac10 */ /* 0x000fc8000fd9e01a */
[----:B------:R-:W-:Y:S02]  /*a2b0*/  @!P2 IADD3.X R34, R47, UR27, R38, P4, P5 ;  /* 0x0000001b2f22ac10 */ /* 0x000fe4000a7ea426 */
[----:B0-----:R-:W-:-:S03]  /*a2c0*/  @!P2 IADD3 R22, P4, R43, R44, RZ ;  /* 0x0000002c2b16a210 */ /* 0x001fc60007f9e0ff */
[----:B------:R-:W0:Y:S02]  /*a2d0*/  @!P3 LDC.64 R42, c[0x0][0x5c0] ;  /* 0x00017000ff2abb82 */ /* 0x000e240000000a00 */
[----:B------:R-:W-:Y:S01]  /*a2e0*/  @!P2 IMAD.X R23, R34, 0x1, R45, P4 ;  /* 0x000000012217a824 */ /* 0x000fe200020e062d */
        /* <DEDUP_REMOVED lines=9> */
[----:B------:R-:W-:Y:S01]  /*a380*/  IMAD.U32 R35, RZ, RZ, UR14 ;  /* 0x0000000eff237e24 */ /* 0x000fe2000f8e00ff */
[----:B------:R-:W-:Y:S01]  /*a390*/  ISETP.LT.OR P2, PT, R36, 0x21, !P0 ;  /* 0x000000212400780c */ /* 0x000fe20004741670 */
[----:B------:R-:W-:-:S03]  /*a3a0*/  IMAD.U32 R45, RZ, RZ, UR12 ;  /* 0x0000000cff2d7e24 */ /* 0x000fc6000f8e00ff */
[----:B------:R-:W-:-:S04]  /*a3b0*/  @!P3 IADD3 R35, P4, P5, R35, UR28, R26 ;  /* 0x0000001c2323bc10 */ /* 0x000fc8000fd9e01a */
[----:B-1----:R-:W-:Y:S02]  /*a3c0*/  @!P3 IADD3.X R22, R45, UR27, R38, P4, P5 ;  /* 0x0000001b2d16bc10 */ /* 0x002fe4000a7ea426 */
[----:B--2---:R-:W-:-:S04]  /*a3d0*/  LOP3.LUT R20, R20, 0xff, RZ, 0xc0, !PT ;  /* 0x000000ff14147812 */ /* 0x004fc800078ec0ff */
[----:B------:R-:W-:-:S05]  /*a3e0*/  F2FP.F16.E4M3.UNPACK_B R20, R20 ;  /* 0x00000014ff14723e */ /* 0x000fca00020006ff */
[----:B------:R-:W-:-:S05]  /*a3f0*/  HADD2.F32 R20, -RZ, R20.H0_H0 ;  /* 0x20000014ff147230 */ /* 0x000fca0000004100 */
[----:B------:R-:W-:Y:S01]  /*a400*/  FMUL R34, R20, UR24 ;  /* 0x0000001814227c20 */ /* 0x000fe20008400000 */
[----:B0-----:R-:W-:-:S03]  /*a410*/  @!P3 IADD3 R20, P4, R35, R42, RZ ;  /* 0x0000002a2314b210 */ /* 0x001fc60007f9e0ff */
[----:B------:R-:W-:Y:S01]  /*a420*/  FFMA R34, R19, UR23, R34 ;  /* 0x0000001713227c23 */ /* 0x000fe20008000022 */
[----:B------:R-:W-:Y:S01]  /*a430*/  PRMT R19, RZ, 0x7610, R19 ;  /* 0x00007610ff137816 */ /* 0x000fe20000000013 */
[----:B------:R-:W-:Y:S02]  /*a440*/  @!P3 IMAD.X R21, R22, 0x1, R43, P4 ;  /* 0x000000011615b824 */ /* 0x000fe400020e062b */
[----:B------:R-:W0:Y:S01]  /*a450*/  @!P2 LDC.64 R22, c[0x0][0x5c0] ;  /* 0x00017000ff16ab82 */ /* 0x000e220000000a00 */
[----:B------:R-:W-:-:S05]  /*a460*/  F2FP.SATFINITE.E4M3.F32.PACK_AB_MERGE_C R35, RZ, R34, RZ ;  /* 0x00000022ff23723e */ /* 0x000fca00048070ff */
[----:B------:R1:W-:Y:S04]  /*a470*/  @!P3 STG.E.U8 desc[UR20][R20.64+0x19], R35 ;  /* 0x000019231400b986 */ /* 0x0003e8000c101114 */
[----:B------:R-:W2:Y:S01]  /*a480*/  @!P2 LDG.E.U8 R19, desc[UR20][R28.64+0x20] ;  /* 0x000020141c13a981 */ /* 0x000ea2000c1e1100 */
[----:B------:R-:W-:Y:S02]  /*a490*/  ISETP.LT.OR P3, PT, R36, 0x22, !P0 ;  /* 0x000000222400780c */ /* 0x000fe40004761670 */
[----:B0-----:R-:W-:-:S11]  /*a4a0*/  @!P2 IADD3 R22, P4, P5, R26, UR14, R22 ;  /* 0x0000000e1a16ac10 */ /* 0x001fd6000fd9e016 */
[----:B-1----:R-:W0:Y:S01]  /*a4b0*/  @!P3 LDC.64 R34, c[0x0][0x5c0] ;  /* 0x00017000ff22bb82 */ /* 0x002e220000000a00 */
[----:B------:R-:W-:Y:S02]  /*a4c0*/  @!P2 IADD3.X R23, R38, UR12, R23, P4, P5 ;  /* 0x0000000c2617ac10 */ /* 0x000fe4000a7ea417 */
        /* <DEDUP_REMOVED lines=206> */
[----:B0-----:R-:W-:Y:S02]  /*b1b0*/  @!P2 IADD3 R8, P4, R9, R12, RZ ;  /* 0x0000000c0908a210 */ /* 0x001fe40007f9e0ff */
[----:B--2---:R-:W-:-:S04]  /*b1c0*/  LOP3.LUT R5, R5, 0xff, RZ, 0xc0, !PT ;  /* 0x000000ff05057812 */ /* 0x004fc800078ec0ff */
[----:B------:R-:W-:-:S05]  /*b1d0*/  F2FP.F16.E4M3.UNPACK_B R5, R5 ;  /* 0x00000005ff05723e */ /* 0x000fca00020006ff */
[----:B------:R-:W-:-:S05]  /*b1e0*/  HADD2.F32 R5, -RZ, R5.H0_H0 ;  /* 0x20000005ff057230 */ /* 0x000fca0000004100 */
[----:B------:R-:W-:-:S04]  /*b1f0*/  FMUL R5, R5, UR24 ;  /* 0x0000001805057c20 */ /* 0x000fc80008400000 */
[----:B------:R-:W-:Y:S01]  /*b200*/  FFMA R5, R4, UR23, R5 ;  /* 0x0000001704057c23 */ /* 0x000fe20008000005 */
[----:B------:R-:W-:-:S04]  /*b210*/  @!P2 IADD3.X R4, R15, UR27, R38, P0, P3 ;  /* 0x0000001b0f04ac10 */ /* 0x000fc800087e6426 */
[----:B-1----:R-:W-:Y:S01]  /*b220*/  F2FP.SATFINITE.E4M3.F32.PACK_AB_MERGE_C R11, RZ, R5, RZ ;  /* 0x00000005ff0b723e */ /* 0x002fe200048070ff */
[----:B------:R-:W-:Y:S01]  /*b230*/  @!P2 IMAD.X R9, R4, 0x1, R13, P4 ;  /* 0x000000010409a824 */ /* 0x000fe200020e060d */
[----:B------:R-:W-:Y:S01]  /*b240*/  PRMT R4, RZ, 0x7610, R4 ;  /* 0x00007610ff047816 */ /* 0x000fe20000000004 */
[----:B------:R-:W0:Y:S03]  /*b250*/  @!P1 LDC.64 R12, c[0x0][0x5c0] ;  /* 0x00017000ff0c9b82 */ /* 0x000e260000000a00 */
[----:B------:R1:W-:Y:S04]  /*b260*/  @!P2 STG.E.U8 desc[UR20][R8.64+0x38], R11 ;  /* 0x0000380b0800a986 */ /* 0x0003e8000c101114 */
[----:B------:R-:W2:Y:S01]  /*b270*/  @!P1 LDG.E.U8 R4, desc[UR20][R30.64+0x39] ;  /* 0x000039141e049981 */ /* 0x000ea2000c1e1100 */
[----:B------:R-:W-:Y:S01]  /*b280*/  IADD3 R7, P0, R39, 0x180, RZ ;  /* 0x0000018027077810 */ /* 0x000fe20007f1e0ff */
[----:B------:R-:W-:-:S04]  /*b290*/  IMAD.U32 R15, RZ, RZ, UR14 ;  /* 0x0000000eff0f7e24 */ /* 0x000fc8000f8e00ff */
[----:B------:R-:W-:Y:S01]  /*b2a0*/  IMAD.X R5, RZ, RZ, R41, P0 ;  /* 0x000000ffff057224 */ /* 0x000fe200000e0629 */
[----:B------:R-:W-:Y:S01]  /*b2b0*/  ISETP.GE.AND P0, PT, R37, 0x181, PT ;  /* 0x000001812500780c */ /* 0x000fe20003f06270 */
[----:B-1----:R-:W-:Y:S01]  /*b2c0*/  IMAD.U32 R11, RZ, RZ, UR12 ;  /* 0x0000000cff0b7e24 */ /* 0x002fe2000f8e00ff */
[----:B------:R-:W-:Y:S01]  /*b2d0*/  @!P1 IADD3 R9, P4, P5, R15, UR28, R26 ;  /* 0x0000001c0f099c10 */ /* 0x000fe2000fd9e01a */
[----:B------:R-:W-:Y:S01]  /*b2e0*/  IMAD R6, R5, UR6, RZ ;  /* 0x0000000605067c24 */ /* 0x000fe2000f8e02ff */
[----:B------:R-:W-:Y:S02]  /*b2f0*/  ISETP.LT.OR P2, PT, R36, 0x1, !P0 ;  /* 0x000000012400780c */ /* 0x000fe40004741670 */
[----:B------:R-:W-:Y:S02]  /*b300*/  @!P1 IADD3.X R10, R11, UR27, R38, P4, P5 ;  /* 0x0000001b0b0a9c10 */ /* 0x000fe4000a7ea426 */
[----:B0-----:R-:W-:-:S05]  /*b310*/  @!P1 IADD3 R8, P3, R9, R12, RZ ;  /* 0x0000000c09089210 */ /* 0x001fca0007f7e0ff */
[----:B------:R-:W-:-:S04]  /*b320*/  @!P1 IMAD.X R9, R10, 0x1, R13, P3 ;  /* 0x000000010a099824 */ /* 0x000fc800018e060d */
[----:B------:R-:W0:Y:S01]  /*b330*/  @!P2 LDC.64 R12, c[0x0][0x5c0] ;  /* 0x00017000ff0cab82 */ /* 0x000e220000000a00 */
[----:B--2---:R-:W-:-:S04]  /*b340*/  LOP3.LUT R4, R4, 0xff, RZ, 0xc0, !PT ;  /* 0x000000ff04047812 */ /* 0x004fc800078ec0ff */
[----:B------:R-:W-:-:S05]  /*b350*/  F2FP.F16.E4M3.UNPACK_B R4, R4 ;  /* 0x00000004ff04723e */ /* 0x000fca00020006ff */
[----:B------:R-:W-:-:S05]  /*b360*/  HADD2.F32 R4, -RZ, R4.H0_H0 ;  /* 0x20000004ff047230 */ /* 0x000fca0000004100 */
[----:B------:R-:W-:-:S04]  /*b370*/  FMUL R4, R4, UR24 ;  /* 0x0000001804047c20 */ /* 0x000fc80008400000 */
[----:B------:R-:W-:Y:S01]  /*b380*/  FFMA R3, R3, UR23, R4 ;  /* 0x0000001703037c23 */ /* 0x000fe20008000004 */
[----:B------:R-:W-:-:S04]  /*b390*/  IMAD.WIDE.U32 R4, R7, UR6, R32 ;  /* 0x0000000607047c25 */ /* 0x000fc8000f8e0020 */
[----:B------:R-:W-:Y:S01]  /*b3a0*/  IMAD R7, R7, UR7, R6 ;  /* 0x0000000707077c24 */ /* 0x000fe2000f8e0206 */
[----:B------:R-:W-:Y:S02]  /*b3b0*/  IADD3 R4, P4, R4, UR8, RZ ;  /* 0x0000000804047c10 */ /* 0x000fe4000ff9e0ff */
[----:B------:R-:W-:Y:S02]  /*b3c0*/  F2FP.SATFINITE.E4M3.F32.PACK_AB_MERGE_C R11, RZ, R3, RZ ;  /* 0x00000003ff0b723e */ /* 0x000fe400048070ff */
[----:B------:R-:W-:Y:S02]  /*b3d0*/  PRMT R3, RZ, 0x7610, R3 ;  /* 0x00007610ff037816 */ /* 0x000fe40000000003 */
[----:B------:R-:W-:Y:S01]  /*b3e0*/  IADD3.X R5, R5, UR9, R7, P4, !PT ;  /* 0x0000000905057c10 */ /* 0x000fe2000a7fe407 */
[----:B------:R1:W-:Y:S04]  /*b3f0*/  @!P1 STG.E.U8 desc[UR20][R8.64+0x39], R11 ;  /* 0x0000390b08009986 */ /* 0x0003e8000c101114 */
[----:B------:R-:W2:Y:S01]  /*b400*/  @!P2 LDG.E.U8 R3, desc[UR20][R4.64] ;  /* 0x000000140403a981 */ /* 0x000ea2000c1e1100 */
[----:B------:R-:W-:Y:S01]  /*b410*/  @!P2 IMAD.MOV.U32 R6, RZ, RZ, R26 ;  /* 0x000000ffff06a224 */ /* 0x000fe200078e001a */
[----:B------:R-:W-:Y:S01]  /*b420*/  ISETP.LT.OR P3, PT, R36, 0x2, !P0 ;  /* 0x000000022400780c */ /* 0x000fe20004761670 */
[----:B------:R-:W-:-:S02]  /*b430*/  @!P2 IMAD.MOV.U32 R7, RZ, RZ, R38 ;  /* 0x000000ffff07a224 */ /* 0x000fc400078e0026 */
[----:B------:R-:W-:-:S10]  /*b440*/  @!P2 IMAD.WIDE.U32 R6, R24, 0x180, R6 ;  /* 0x000001801806a825 */ /* 0x000fd400078e0006 */
[----:B-1----:R-:W1:Y:S01]  /*b450*/  @!P3 LDC.64 R8, c[0x0][0x5c0] ;  /* 0x00017000ff08bb82 */ /* 0x002e620000000a00 */
[----:B--2---:R-:W-:-:S04]  /*b460*/  LOP3.LUT R3, R3, 0xff, RZ, 0xc0, !PT ;  /* 0x000000ff03037812 */ /* 0x004fc800078ec0ff */
[----:B------:R-:W-:-:S05]  /*b470*/  F2FP.F16.E4M3.UNPACK_B R3, R3 ;  /* 0x00000003ff03723e */ /* 0x000fca00020006ff */
[----:B------:R-:W-:-:S05]  /*b480*/  HADD2.F32 R3, -RZ, R3.H0_H0 ;  /* 0x20000003ff037230 */ /* 0x000fca0000004100 */
[----:B------:R-:W-:-:S04]  /*b490*/  FMUL R3, R3, UR24 ;  /* 0x0000001803037c20 */ /* 0x000fc80008400000 */
[----:B-----5:R-:W-:Y:S01]  /*b4a0*/  FFMA R10, R2, UR23, R3 ;  /* 0x00000017020a7c23 */ /* 0x020fe20008000003 */
[----:B------:R-:W-:Y:S01]  /*b4b0*/  @!P2 IMAD R3, R25, 0x180, RZ ;  /* 0x000001801903a824 */ /* 0x000fe200078e02ff */
[----:B0-----:R-:W-:Y:S02]  /*b4c0*/  @!P2 IADD3 R2, P1, R6, R12, RZ ;  /* 0x0000000c0602a210 */ /* 0x001fe40007f3e0ff */
[----:B------:R-:W-:Y:S02]  /*b4d0*/  PRMT R6, RZ, 0x7610, R6 ;  /* 0x00007610ff067816 */ /* 0x000fe40000000006 */
[----:B------:R-:W-:Y:S02]  /*b4e0*/  @!P2 IADD3.X R3, R13, R7, R3, P1, !PT ;  /* 0x000000070d03a210 */ /* 0x000fe40000ffe403 */
[----:B------:R-:W-:-:S05]  /*b4f0*/  F2FP.SATFINITE.E4M3.F32.PACK_AB_MERGE_C R7, RZ, R10, RZ ;  /* 0x0000000aff07723e */ /* 0x000fca00048070ff */
[----:B------:R0:W-:Y:S04]  /*b500*/  @!P2 STG.E.U8 desc[UR20][R2.64], R7 ;  /* 0x000000070200a986 */ /* 0x0001e8000c101114 */
[----:B------:R-:W2:Y:S01]  /*b510*/  @!P3 LDG.E.U8 R6, desc[UR20][R4.64+0x1] ;  /* 0x000001140406b981 */ /* 0x000ea2000c1e1100 */
[----:B------:R-:W-:-:S05]  /*b520*/  IADD3 R39, P1, R39, 0x188, RZ ;  /* 0x0000018827277810 */ /* 0x000fca0007f3e0ff */
[----:B------:R-:W-:Y:S01]  /*b530*/  IMAD.X R40, RZ, RZ, R41, P1 ;  /* 0x000000ffff287224 */ /* 0x000fe200008e0629 */
[----:B------:R-:W-:Y:S01]  /*b540*/  ISETP.GE.AND P1, PT, R37, 0x189, PT ;  /* 0x000001892500780c */ /* 0x000fe20003f26270 */
[----:B0-----:R-:W-:Y:S02]  /*b550*/  @!P3 IMAD.MOV.U32 R2, RZ, RZ, R26 ;  /* 0x000000ffff02b224 */ /* 0x001fe400078e001a */
[----:B------:R-:W-:Y:S01]  /*b560*/  @!P3 IMAD.MOV.U32 R3, RZ, RZ, R38 ;  /* 0x000000ffff03b224 */ /* 0x000fe200078e0026 */
[----:B------:R-:W-:Y:S01]  /*b570*/  ISETP.LT.OR P2, PT, R36, 0x1, !P1 ;  /* 0x000000012400780c */ /* 0x000fe20004f41670 */
[----:B------:R-:W-:Y:S02]  /*b580*/  IMAD R40, R40, UR6, RZ ;  /* 0x0000000628287c24 */ /* 0x000fe4000f8e02ff */
[----:B------:R-:W-:-:S04]  /*b590*/  @!P3 IMAD.WIDE.U32 R2, R24, 0x180, R2 ;  /* 0x000001801802b825 */ /* 0x000fc800078e0002 */
[----:B------:R-:W-:Y:S01]  /*b5a0*/  IMAD.WIDE.U32 R32, R39, UR6, R32 ;  /* 0x0000000627207c25 */ /* 0x000fe2000f8e0020 */
[----:B-1----:R-:W-:-:S03]  /*b5b0*/  @!P3 IADD3 R8, P5, R2, R8, RZ ;  /* 0x000000080208b210 */ /* 0x002fc60007fbe0ff */
[----:B------:R-:W-:Y:S01]  /*b5c0*/  @!P3 IMAD R7, R25, 0x180, RZ ;  /* 0x000001801907b824 */ /* 0x000fe200078e02ff */
[----:B------:R-:W-:Y:S01]  /*b5d0*/  IADD3 R2, P4, R32, UR8, RZ ;  /* 0x0000000820027c10 */ /* 0x000fe2000ff9e0ff */
[----:B------:R-:W-:Y:S01]  /*b5e0*/  IMAD R39, R39, UR7, R40 ;  /* 0x0000000727277c24 */ /* 0x000fe2000f8e0228 */
[----:B------:R-:W0:Y:S02]  /*b5f0*/  @!P2 LDC.64 R12, c[0x0][0x5c0] ;  /* 0x00017000ff0cab82 */ /* 0x000e240000000a00 */
[----:B------:R-:W-:Y:S02]  /*b600*/  @!P3 IADD3.X R9, R9, R3, R7, P5, !PT ;  /* 0x000000030909b210 */ /* 0x000fe40002ffe407 */
[----:B------:R-:W-:Y:S02]  /*b610*/  IADD3.X R3, R33, UR9, R39, P4, !PT ;  /* 0x0000000921037c10 */ /* 0x000fe4000a7fe427 */
[----:B--2---:R-:W-:-:S04]  /*b620*/  LOP3.LUT R6, R6, 0xff, RZ, 0xc0, !PT ;  /* 0x000000ff06067812 */ /* 0x004fc800078ec0ff */
[----:B------:R-:W-:-:S05]  /*b630*/  F2FP.F16.E4M3.UNPACK_B R6, R6 ;  /* 0x00000006ff06723e */ /* 0x000fca00020006ff */
[----:B------:R-:W-:-:S05]  /*b640*/  HADD2.F32 R6, -RZ, R6.H0_H0 ;  /* 0x20000006ff067230 */ /* 0x000fca0000004100 */
[----:B------:R-:W-:-:S04]  /*b650*/  FMUL R6, R6, UR24 ;  /* 0x0000001806067c20 */ /* 0x000fc80008400000 */
[----:B---3--:R-:W-:Y:S02]  /*b660*/  FFMA R6, R225, UR23, R6 ;  /* 0x00000017e1067c23 */ /* 0x008fe40008000006 */
[----:B------:R-:W2:Y:S03]  /*b670*/  LDL.LU R225, [R1+0x8] ;  /* 0x0000080001e17983 */ /* 0x000ea60000300800 */
[----:B------:R-:W-:Y:S02]  /*b680*/  F2FP.SATFINITE.E4M3.F32.PACK_AB_MERGE_C R11, RZ, R6, RZ ;  /* 0x00000006ff0b723e */ /* 0x000fe400048070ff */
[----:B------:R-:W-:-:S03]  /*b690*/  PRMT R6, RZ, 0x7610, R6 ;  /* 0x00007610ff067816 */ /* 0x000fc60000000006 */
[----:B------:R1:W-:Y:S04]  /*b6a0*/  @!P3 STG.E.U8 desc[UR20][R8.64+0x1], R11 ;  /* 0x0000010b0800b986 */ /* 0x0003e8000c101114 */
[----:B------:R-:W3:Y:S01]  /*b6b0*/  @!P2 LDG.E.U8 R6, desc[UR20][R2.64] ;  /* 0x000000140206a981 */ /* 0x000ee2000c1e1100 */
[----:B-1----:R-:W-:Y:S01]  /*b6c0*/  @!P2 IMAD R8, R25, 0x180, RZ ;  /* 0x000001801908a824 */ /* 0x002fe200078e02ff */
[----:B---3--:R-:W-:-:S04]  /*b6d0*/  LOP3.LUT R6, R6, 0xff, RZ, 0xc0, !PT ;  /* 0x000000ff06067812 */ /* 0x008fc800078ec0ff */
[----:B------:R-:W-:Y:S02]  /*b6e0*/  F2FP.F16.E4M3.UNPACK_B R7, R6 ;  /* 0x00000006ff07723e */ /* 0x000fe400020006ff */
[----:B------:R-:W-:-:S03]  /*b6f0*/  @!P2 IADD3 R6, P3, R26, UR28, RZ ;  /* 0x0000001c1a06ac10 */ /* 0x000fc6000ff7e0ff */
[----:B------:R-:W-:Y:S01]  /*b700*/  HADD2.F32 R10, -RZ, R7.H0_H0 ;  /* 0x20000007ff0a7230 */ /* 0x000fe20000004100 */
[----:B------:R-:W-:Y:S02]  /*b710*/  @!P2 IADD3.X R7, R38, UR27, RZ, P3, !PT ;  /* 0x0000001b2607ac10 */ /* 0x000fe40009ffe4ff */
[----:B------:R-:W-:Y:S02]  /*b720*/  ISETP.LT.OR P3, PT, R36, 0x2, !P1 ;  /* 0x000000022400780c */ /* 0x000fe40004f61670 */
[----:B------:R-:W-:Y:S01]  /*b730*/  FMUL R10, R10, UR24 ;  /* 0x000000180a0a7c20 */ /* 0x000fe20008400000 */
[----:B------:R-:W-:-:S04]  /*b740*/  @!P2 IMAD.WIDE.U32 R6, R24, 0x180, R6 ;  /* 0x000001801806a825 */ /* 0x000fc800078e0006 */
[----:B------:R-:W-:Y:S01]  /*b750*/  FFMA R10, R226, UR23, R10 ;  /* 0x00000017e20a7c23 */ /* 0x000fe2000800000a */
[----:B0-----:R-:W-:Y:S01]  /*b760*/  @!P2 IADD3 R6, P4, R6, R12, RZ ;  /* 0x0000000c0606a210 */ /* 0x001fe20007f9e0ff */
[----:B------:R-:W3:Y:S03]  /*b770*/  LDL.LU R226, [R1+0xc] ;  /* 0x00000c0001e27983 */ /* 0x000ee60000300800 */
[----:B------:R-:W-:Y:S02]  /*b780*/  F2FP.SATFINITE.E4M3.F32.PACK_AB_MERGE_C R11, RZ, R10, RZ ;  /* 0x0000000aff0b723e */ /* 0x000fe400048070ff */
[----:B------:R-:W-:Y:S02]  /*b790*/  @!P2 IADD3.X R7, R13, R8, R7, P4, !PT ;  /* 0x000000080d07a210 */ /* 0x000fe400027fe407 */
[----:B------:R-:W-:Y:S01]  /*b7a0*/  PRMT R8, RZ, 0x7610, R8 ;  /* 0x00007610ff087816 */ /* 0x000fe20000000008 */
[----:B------:R-:W0:Y:S02]  /*b7b0*/  @!P3 LDC.64 R12, c[0x0][0x5c0] ;  /* 0x00017000ff0cbb82 */ /* 0x000e240000000a00 */
[----:B------:R1:W-:Y:S04]  /*b7c0*/  @!P2 STG.E.U8 desc[UR20][R6.64], R11 ;  /* 0x0000000b0600a986 */ /* 0x0003e8000c101114 */
[----:B------:R-:W4:Y:S02]  /*b7d0*/  @!P3 LDG.E.U8 R8, desc[UR20][R2.64+0x1] ;  /* 0x000001140208b981 */ /* 0x000f24000c1e1100 */
[----:B----4-:R-:W-:-:S04]  /*b7e0*/  LOP3.LUT R8, R8, 0xff, RZ, 0xc0, !PT ;  /* 0x000000ff08087812 */ /* 0x010fc800078ec0ff */
[----:B-1----:R-:W-:Y:S02]  /*b7f0*/  F2FP.F16.E4M3.UNPACK_B R7, R8 ;  /* 0x00000008ff07723e */ /* 0x002fe400020006ff */
[----:B------:R-:W-:-:S03]  /*b800*/  @!P3 IADD3 R8, P2, R26, UR28, RZ ;  /* 0x0000001c1a08bc10 */ /* 0x000fc6000ff5e0ff */
[----:B------:R-:W-:Y:S01]  /*b810*/  HADD2.F32 R10, -RZ, R7.H0_H0 ;  /* 0x20000007ff0a7230 */ /* 0x000fe20000004100 */
[----:B------:R-:W-:Y:S02]  /*b820*/  @!P3 IADD3.X R9, R38, UR27, RZ, P2, !PT ;  /* 0x0000001b2609bc10 */ /* 0x000fe400097fe4ff */
[----:B------:R-:W-:Y:S02]  /*b830*/  ISETP.LT.OR P2, PT, R36, 0x9, !P0 ;  /* 0x000000092400780c */ /* 0x000fe40004741670 */
[----:B------:R-:W-:Y:S01]  /*b840*/  FMUL R10, R10, UR24 ;  /* 0x000000180a0a7c20 */ /* 0x000fe20008400000 */
[----:B------:R-:W-:-:S04]  /*b850*/  @!P3 IMAD.WIDE.U32 R8, R24, 0x180, R8 ;  /* 0x000001801808b825 */ /* 0x000fc800078e0008 */
[----:B--2---:R-:W-:Y:S01]  /*b860*/  FFMA R10, R225, UR23, R10 ;  /* 0x00000017e10a7c23 */ /* 0x004fe2000800000a */
[----:B------:R-:W-:Y:S01]  /*b870*/  @!P3 IMAD R7, R25, 0x180, RZ ;  /* 0x000001801907b824 */ /* 0x000fe200078e02ff */
[----:B0-----:R-:W-:Y:S01]  /*b880*/  @!P3 IADD3 R6, P4, R8, R12, RZ ;  /* 0x0000000c0806b210 */ /* 0x001fe20007f9e0ff */
[----:B------:R-:W2:Y:S01]  /*b890*/  LDL.LU R225, [R1+0x10] ;  /* 0x0000100001e17983 */ /* 0x000ea20000300800 */
[----:B------:R-:W-:Y:S02]  /*b8a0*/  PRMT R8, RZ, 0x7610, R8 ;  /* 0x00007610ff087816 */ /* 0x000fe40000000008 */
[----:B------:R-:W-:Y:S02]  /*b8b0*/  @!P3 IADD3.X R7, R13, R7, R9, P4, !PT ;  /* 0x000000070d07b210 */ /* 0x000fe400027fe409 */
[----:B------:R-:W-:Y:S01]  /*b8c0*/  F2FP.SATFINITE.E4M3.F32.PACK_AB_MERGE_C R11, RZ, R10, RZ ;  /* 0x0000000aff0b723e */ /* 0x000fe200048070ff */
[----:B------:R-:W0:Y:S04]  /*b8d0*/  @!P2 LDC.64 R12, c[0x0][0x5c0] ;  /* 0x00017000ff0cab82 */ /* 0x000e280000000a00 */
[----:B------:R1:W-:Y:S04]  /*b8e0*/  @!P3 STG.E.U8 desc[UR20][R6.64+0x1], R11 ;  /* 0x0000010b0600b986 */ /* 0x0003e8000c101114 */
[----:B------:R-:W4:Y:S01]  /*b8f0*/  @!P2 LDG.E.U8 R8, desc[UR20][R4.64+0x8] ;  /* 0x000008140408a981 */ /* 0x000f22000c1e1100 */
[----:B------:R-:W-:Y:S01]  /*b900*/  ISETP.LT.OR P3, PT, R36, 0xa, !P0 ;  /* 0x0000000a2400780c */ /* 0x000fe20004761670 */
[----:B-1----:R-:W-:-:S02]  /*b910*/  @!P2 IMAD.MOV.U32 R6, RZ, RZ, R26 ;  /* 0x000000ffff06a224 */ /* 0x002fc400078e001a */
[----:B------:R-:W-:Y:S01]  /*b920*/  @!P2 IMAD.MOV.U32 R7, RZ, RZ, R38 ;  /* 0x000000ffff07a224 */ /* 0x000fe200078e0026 */
[----:B----4-:R-:W-:-:S04]  /*b930*/  LOP3.LUT R8, R8, 0xff, RZ, 0xc0, !PT ;  /* 0x000000ff08087812 */ /* 0x010fc800078ec0ff */
[----:B------:R-:W-:-:S05]  /*b940*/  F2FP.F16.E4M3.UNPACK_B R8, R8 ;  /* 0x00000008ff08723e */ /* 0x000fca00020006ff */
[----:B------:R-:W-:-:S05]  /*b950*/  HADD2.F32 R8, -RZ, R8.H0_H0 ;  /* 0x20000008ff087230 */ /* 0x000fca0000004100 */
[----:B------:R-:W-:Y:S01]  /*b960*/  FMUL R10, R8, UR24 ;  /* 0x00000018080a7c20 */ /* 0x000fe20008400000 */
[----:B------:R-:W-:-:S04]  /*b970*/  @!P2 IMAD.WIDE.U32 R8, R24, 0x180, R6 ;  /* 0x000001801808a825 */ /* 0x000fc800078e0006 */
[----:B---3--:R-:W-:Y:S01]  /*b980*/  FFMA R10, R226, UR23, R10 ;  /* 0x00000017e20a7c23 */ /* 0x008fe2000800000a */
[----:B------:R-:W-:Y:S01]  /*b990*/  @!P2 IMAD R7, R25, 0x180, RZ ;  /* 0x000001801907a824 */ /* 0x000fe200078e02ff */
[----:B0-----:R-:W-:Y:S01]  /*b9a0*/  @!P2 IADD3 R6, P4, R8, R12, RZ ;  /* 0x0000000c0806a210 */ /* 0x001fe20007f9e0ff */
[----:B------:R-:W3:Y:S01]  /*b9b0*/  LDL.LU R226, [R1+0x14] ;  /* 0x0000140001e27983 */ /* 0x000ee20000300800 */
        /* <DEDUP_REMOVED lines=437> */
[----:B------:R4:W2:Y:S01]  /*d510*/  @!P0 LDG.E.U8 R8, desc[UR20][R4.64+0x39] ;  /* 0x0000391404088981 */ /* 0x0008a2000c1e1100 */
[----:B------:R-:W-:Y:S01]  /*d520*/  ISETP.LT.OR P2, PT, R36, 0x39, !P1 ;  /* 0x000000392400780c */ /* 0x000fe20004f41670 */
[----:B-1----:R-:W-:-:S02]  /*d530*/  @!P0 IMAD R6, R25, 0x180, RZ ;  /* 0x0000018019068824 */ /* 0x002fc400078e02ff */
[----:B----4-:R-:W-:Y:S02]  /*d540*/  @!P0 IMAD.MOV.U32 R4, RZ, RZ, R26 ;  /* 0x000000ffff048224 */ /* 0x010fe400078e001a */
[----:B------:R-:W-:Y:S01]  /*d550*/  @!P0 IMAD.MOV.U32 R5, RZ, RZ, R38 ;  /* 0x000000ffff058224 */ /* 0x000fe200078e0026 */
[----:B--2---:R-:W-:-:S04]  /*d560*/  LOP3.LUT R8, R8, 0xff, RZ, 0xc0, !PT ;  /* 0x000000ff08087812 */ /* 0x004fc800078ec0ff */
[----:B------:R-:W-:-:S05]  /*d570*/  F2FP.F16.E4M3.UNPACK_B R8, R8 ;  /* 0x00000008ff08723e */ /* 0x000fca00020006ff */
[----:B------:R-:W-:-:S05]  /*d580*/  HADD2.F32 R8, -RZ, R8.H0_H0 ;  /* 0x20000008ff087230 */ /* 0x000fca0000004100 */
[----:B------:R-:W-:Y:S01]  /*d590*/  FMUL R10, R8, UR24 ;  /* 0x00000018080a7c20 */ /* 0x000fe20008400000 */
[----:B------:R-:W-:-:S04]  /*d5a0*/  @!P0 IMAD.WIDE.U32 R8, R24, 0x180, R4 ;  /* 0x0000018018088825 */ /* 0x000fc800078e0004 */
[----:B------:R-:W-:Y:S01]  /*d5b0*/  FFMA R10, R225, UR23, R10 ;  /* 0x00000017e10a7c23 */ /* 0x000fe2000800000a */
[----:B0-----:R-:W-:-:S04]  /*d5c0*/  @!P0 IADD3 R4, P3, R8, R12, RZ ;  /* 0x0000000c08048210 */ /* 0x001fc80007f7e0ff */
[--C-:B------:R-:W-:Y:S02]  /*d5d0*/  @!P0 IADD3.X R5, R13, R9, R6.reuse, P3, !PT ;  /* 0x000000090d058210 */ /* 0x100fe40001ffe406 */
[----:B------:R-:W-:Y:S01]  /*d5e0*/  F2FP.SATFINITE.E4M3.F32.PACK_AB_MERGE_C R9, RZ, R10, RZ ;  /* 0x0000000aff09723e */ /* 0x000fe200048070ff */
[----:B------:R-:W0:Y:S01]  /*d5f0*/  @!P2 LDC.64 R12, c[0x0][0x5c0] ;  /* 0x00017000ff0cab82 */ /* 0x000e220000000a00 */
[----:B------:R-:W-:-:S03]  /*d600*/  PRMT R6, RZ, 0x7610, R6 ;  /* 0x00007610ff067816 */ /* 0x000fc60000000006 */
[----:B------:R1:W-:Y:S04]  /*d610*/  @!P0 STG.E.U8 desc[UR20][R4.64+0x39], R9 ;  /* 0x0000390904008986 */ /* 0x0003e8000c101114 */
[----:B------:R-:W2:Y:S01]  /*d620*/  @!P2 LDG.E.U8 R6, desc[UR20][R2.64+0x38] ;  /* 0x000038140206a981 */ /* 0x000ea2000c1e1100 */
[----:B------:R-:W-:Y:S01]  /*d630*/  @!P2 IMAD R10, R25, 0x180, RZ ;  /* 0x00000180190aa824 */ /* 0x000fe200078e02ff */
[----:B------:R-:W-:Y:S01]  /*d640*/  ISETP.LT.OR P1, PT, R36, 0x3a, !P1 ;  /* 0x0000003a2400780c */ /* 0x000fe20004f21670 */
[----:B------:R-:W-:Y:S01]  /*d650*/  BSSY B1, `(.L_x_40) ;  /* 0x0000010000017945 */ /* 0x000fe20003800000 */
[----:B--2---:R-:W-:Y:S02]  /*d660*/  LOP3.LUT R7, R6, 0xff, RZ, 0xc0, !PT ;  /* 0x000000ff06077812 */ /* 0x004fe400078ec0ff */
[----:B------:R-:W-:-:S02]  /*d670*/  @!P2 IADD3 R6, P0, R26, UR28, RZ ;  /* 0x0000001c1a06ac10 */ /* 0x000fc4000ff1e0ff */
[----:B-1----:R-:W-:Y:S02]  /*d680*/  F2FP.F16.E4M3.UNPACK_B R5, R7 ;  /* 0x00000007ff05723e */ /* 0x002fe400020006ff */
[----:B------:R-:W-:-:S03]  /*d690*/  @!P2 IADD3.X R7, R38, UR27, RZ, P0, !PT ;  /* 0x0000001b2607ac10 */ /* 0x000fc600087fe4ff */
[----:B------:R-:W-:Y:S02]  /*d6a0*/  HADD2.F32 R8, -RZ, R5.H0_H0 ;  /* 0x20000005ff087230 */ /* 0x000fe40000004100 */
[----:B------:R-:W-:-:S04]  /*d6b0*/  @!P2 IMAD.WIDE.U32 R6, R24, 0x180, R6 ;  /* 0x000001801806a825 */ /* 0x000fc800078e0006 */
[----:B------:R-:W-:Y:S01]  /*d6c0*/  FMUL R8, R8, UR24 ;  /* 0x0000001808087c20 */ /* 0x000fe20008400000 */
[----:B0-----:R-:W-:-:S03]  /*d6d0*/  @!P2 IADD3 R4, P0, R6, R12, RZ ;  /* 0x0000000c0604a210 */ /* 0x001fc60007f1e0ff */
[----:B---3--:R-:W-:Y:S01]  /*d6e0*/  FFMA R8, R226, UR23, R8 ;  /* 0x00000017e2087c23 */ /* 0x008fe20008000008 */
[----:B------:R-:W-:Y:S02]  /*d6f0*/  PRMT R6, RZ, 0x7610, R6 ;  /* 0x00007610ff067816 */ /* 0x000fe40000000006 */
[----:B------:R-:W-:Y:S02]  /*d700*/  @!P2 IADD3.X R5, R13, R10, R7, P0, !PT ;  /* 0x0000000a0d05a210 */ /* 0x000fe400007fe407 */
[----:B------:R-:W-:-:S05]  /*d710*/  F2FP.SATFINITE.E4M3.F32.PACK_AB_MERGE_C R7, RZ, R8, RZ ;  /* 0x00000008ff07723e */ /* 0x000fca00048070ff */
[----:B------:R0:W-:Y:S01]  /*d720*/  @!P2 STG.E.U8 desc[UR20][R4.64+0x38], R7 ;  /* 0x000038070400a986 */ /* 0x0001e2000c101114 */
[----:B------:R-:W-:Y:S05]  /*d730*/  @P1 BRA `(.L_x_41) ;  /* 0x0000000000041947 */ /* 0x000fea0003800000 */
[----:B------:R1:W5:Y:S02]  /*d740*/  LDG.E.U8 R6, desc[UR20][R2.64+0x39] ;  /* 0x0000391402067981 */ /* 0x000364000c1e1100 */
.L_x_41:
[----:B------:R-:W-:Y:S05]  /*d750*/  BSYNC B1 ;  /* 0x0000000000017941 */ /* 0x000fea0003800000 */
.L_x_40:
[----:B------:R-:W-:Y:S05]  /*d760*/  @P1 BRA `(.L_x_42) ;  /* 0x0000005c00581947 */ /* 0x000fea0003800000 */
[----:B-1----:R-:W2:Y:S01]  /*d770*/  LDL.LU R2, [R1+0x78] ;  /* 0x0000780001027983 */ /* 0x002ea20000300800 */
[----:B-----5:R-:W-:Y:S01]  /*d780*/  LOP3.LUT R6, R6, 0xff, RZ, 0xc0, !PT ;  /* 0x000000ff06067812 */ /* 0x020fe200078ec0ff */
[----:B------:R-:W-:Y:S01]  /*d790*/  ULDC.64 UR6, c[0x0][0x5c0] ;  /* 0x0001700000067ab9 */ /* 0x000fe20000000a00 */
[----:B------:R-:W-:Y:S01]  /*d7a0*/  IADD3 R26, P0, R26, UR28, RZ ;  /* 0x0000001c1a1a7c10 */ /* 0x000fe2000ff1e0ff */
[----:B------:R-:W-:Y:S01]  /*d7b0*/  IMAD R25, R25, 0x180, RZ ;  /* 0x0000018019197824 */ /* 0x000fe200078e02ff */
[----:B------:R-:W-:Y:S02]  /*d7c0*/  F2FP.F16.E4M3.UNPACK_B R6, R6 ;  /* 0x00000006ff06723e */ /* 0x000fe400020006ff */
[----:B------:R-:W-:-:S03]  /*d7d0*/  IADD3.X R27, R38, UR27, RZ, P0, !PT ;  /* 0x0000001b261b7c10 */ /* 0x000fc600087fe4ff */
[----:B------:R-:W-:Y:S02]  /*d7e0*/  HADD2.F32 R6, -RZ, R6.H0_H0 ;  /* 0x20000006ff067230 */ /* 0x000fe40000004100 */
[----:B------:R-:W-:-:S04]  /*d7f0*/  IMAD.WIDE.U32 R26, R24, 0x180, R26 ;  /* 0x00000180181a7825 */ /* 0x000fc800078e001a */
[----:B------:R-:W-:-:S04]  /*d800*/  FMUL R6, R6, UR24 ;  /* 0x0000001806067c20 */ /* 0x000fc80008400000 */
[----:B--2---:R-:W-:Y:S01]  /*d810*/  FFMA R6, R2, UR23, R6 ;  /* 0x0000001702067c23 */ /* 0x004fe20008000006 */
[----:B------:R-:W-:-:S04]  /*d820*/  IADD3 R2, P0, R26, UR6, RZ ;  /* 0x000000061a027c10 */ /* 0x000fc8000ff1e0ff */
[----:B------:R-:W-:Y:S02]  /*d830*/  IADD3.X R3, R25, UR7, R27, P0, !PT ;  /* 0x0000000719037c10 */ /* 0x000fe400087fe41b */
[----:B0-----:R-:W-:-:S05]  /*d840*/  F2FP.SATFINITE.E4M3.F32.PACK_AB_MERGE_C R5, RZ, R6, RZ ;  /* 0x00000006ff05723e */ /* 0x001fca00048070ff */
[----:B------:R2:W-:Y:S01]  /*d850*/  STG.E.U8 desc[UR20][R2.64+0x39], R5 ;  /* 0x0000390502007986 */ /* 0x0005e2000c101114 */
[----:B------:R-:W-:Y:S05]  /*d860*/  BRA `(.L_x_42) ;  /* 0x0000005c00187947 */ /* 0x000fea0003800000 */
.L_x_39:
[----:B------:R-:W-:Y:S01]  /*d870*/  ISETP.GE.AND P2, PT, R37, 0x9, PT ;  /* 0x000000092500780c */ /* 0x000fe20003f46270 */
[----:B------:R-:W-:Y:S01]  /*d880*/  FMUL R226, R226, UR23 ;  /* 0x00000017e2e27c20 */ /* 0x000fe20008400000 */
[----:B------:R-:W-:Y:S02]  /*d890*/  LOP3.LUT R30, R30, 0xffffff7f, RZ, 0xc0, !PT ;  /* 0xffffff7f1e1e7812 */ /* 0x000fe400078ec0ff */
[C---:B------:R-:W-:Y:S02]  /*d8a0*/  ISETP.LT.OR P5, PT, R36.reuse, 0x1, !P2 ;  /* 0x000000012400780c */ /* 0x040fe400057a1670 */
[C---:B------:R-:W-:Y:S02]  /*d8b0*/  ISETP.LT.OR P4, PT, R36.reuse, 0x2, !P2 ;  /* 0x000000022400780c */ /* 0x040fe40005781670 */
[----:B------:R-:W-:Y:S02]  /*d8c0*/  ISETP.LT.OR P1, PT, R36, 0x9, !P2 ;  /* 0x000000092400780c */ /* 0x000fe40005721670 */
[----:B------:R-:W-:-:S02]  /*d8d0*/  LOP3.LUT R31, R31, 0xfffffffd, RZ, 0xc0, !PT ;  /* 0xfffffffd1f1f7812 */ /* 0x000fc400078ec0ff */
[----:B-----5:R-:W-:Y:S02]  /*d8e0*/  LOP3.LUT R0, R0, 0xfffffffe, RZ, 0xc0, !PT ;  /* 0xfffffffe00007812 */ /* 0x020fe400078ec0ff */
[----:B------:R-:W-:Y:S01]  /*d8f0*/  F2FP.SATFINITE.E4M3.F32.PACK_AB_MERGE_C R39, RZ, R226, RZ ;  /* 0x000000e2ff27723e */ /* 0x000fe200048070ff */
[----:B------:R-:W-:Y:S01]  /*d900*/  FMUL R225, R225, UR23 ;  /* 0x00000017e1e17c20 */ /* 0x000fe20008400000 */
[----:B------:R-:W-:Y:S01]  /*d910*/  FMUL R224, R224, UR23 ;  /* 0x00000017e0e07c20 */ /* 0x000fe20008400000 */
[----:B------:R-:W0:Y:S01]  /*d920*/  @!P5 LDC.64 R34, c[0x0][0x5c0] ;  /* 0x00017000ff22db82 */ /* 0x000e220000000a00 */
[----:B------:R-:W-:Y:S01]  /*d930*/  @P5 LOP3.LUT R30, R30, 0x80, RZ, 0xfc, !PT ;  /* 0x000000801e1e5812 */ /* 0x000fe200078efcff */
[----:B------:R-:W-:Y:S01]  /*d940*/  FMUL R223, R223, UR23 ;  /* 0x00000017dfdf7c20 */ /* 0x000fe20008400000 */
[----:B------:R-:W-:Y:S01]  /*d950*/  FMUL R222, R222, UR23 ;  /* 0x00000017dede7c20 */ /* 0x000fe20008400000 */
[----:B------:R-:W-:Y:S01]  /*d960*/  FMUL R221, R221, UR23 ;  /* 0x00000017dddd7c20 */ /* 0x000fe20008400000 */
[----:B------:R-:W-:Y:S01]  /*d970*/  LOP3.LUT R30, R30, 0xffffffbf, RZ, 0xc0, !PT ;  /* 0xffffffbf1e1e7812 */ /* 0x000fe200078ec0ff */
[----:B------:R-:W-:Y:S01]  /*d980*/  FMUL R220, R220, UR23 ;  /* 0x00000017dcdc7c20 */ /* 0x000fe20008400000 */
[----:B------:R-:W-:Y:S01]  /*d990*/  FMUL R219, R219, UR23 ;  /* 0x00000017dbdb7c20 */ /* 0x000fe20008400000 */
[----:B------:R-:W1:Y:S01]  /*d9a0*/  @!P4 LDC.64 R32, c[0x0][0x5c0] ;  /* 0x00017000ff20cb82 */ /* 0x000e620000000a00 */
[----:B------:R-:W-:Y:S01]  /*d9b0*/  @P4 LOP3.LUT R30, R30, 0x40, RZ, 0xfc, !PT ;  /* 0x000000401e1e4812 */ /* 0x000fe200078efcff */
[----:B------:R-:W-:-:S02]  /*d9c0*/  IMAD.U32 R131, RZ, RZ, UR26 ;  /* 0x0000001aff837e24 */ /* 0x000fc4000f8e00ff */
[----:B------:R-:W-:Y:S02]  /*d9d0*/  IMAD.U32 R147, RZ, RZ, UR25 ;  /* 0x00000019ff937e24 */ /* 0x000fe4000f8e00ff */
[----:B------:R-:W-:Y:S01]  /*d9e0*/  FMUL R218, R218, UR23 ;  /* 0x00000017dada7c20 */ /* 0x000fe20008400000 */
[----:B------:R-:W-:Y:S02]  /*d9f0*/  IMAD.U32 R129, RZ, RZ, UR25 ;  /* 0x00000019ff817e24 */ /* 0x000fe4000f8e00ff */
[----:B------:R-:W-:Y:S01]  /*da00*/  FMUL R217, R217, UR23 ;  /* 0x00000017d9d97c20 */ /* 0x000fe20008400000 */
[----:B------:R-:W2:Y:S01]  /*da10*/  @!P1 LDC.64 R28, c[0x0][0x5c0] ;  /* 0x00017000ff1c9b82 */ /* 0x000ea20000000a00 */
[----:B------:R-:W-:Y:S02]  /*da20*/  IMAD.U32 R151, RZ, RZ, UR25 ;  /* 0x00000019ff977e24 */ /* 0x000fe4000f8e00ff */
[----:B------:R-:W-:Y:S01]  /*da30*/  FMUL R216, R216, UR23 ;  /* 0x00000017d8d87c20 */ /* 0x000fe20008400000 */
[----:B------:R-:W-:Y:S01]  /*da40*/  FMUL R215, R215, UR23 ;  /* 0x00000017d7d77c20 */ /* 0x000fe20008400000 */
[----:B------:R-:W-:Y:S01]  /*da50*/  FMUL R214, R214, UR23 ;  /* 0x00000017d6d67c20 */ /* 0x000fe20008400000 */
[----:B------:R-:W-:-:S02]  /*da60*/  IMAD.U32 R145, RZ, RZ, UR26 ;  /* 0x0000001aff917e24 */ /* 0x000fc4000f8e00ff */
[----:B------:R-:W-:Y:S01]  /*da70*/  FMUL R213, R213, UR23 ;  /* 0x00000017d5d57c20 */ /* 0x000fe20008400000 */
[----:B------:R-:W-:Y:S01]  /*da80*/  IMAD.U32 R137, RZ, RZ, UR26 ;  /* 0x0000001aff897e24 */ /* 0x000fe2000f8e00ff */
[----:B0-----:R-:W-:Y:S01]  /*da90*/  @!P5 IADD3 R34, P0, P3, R26, UR28, R34 ;  /* 0x0000001c1a22dc10 */ /* 0x001fe2000fb1e022 */
[----:B------:R-:W-:Y:S01]  /*daa0*/  FMUL R212, R212, UR23 ;  /* 0x00000017d4d47c20 */ /* 0x000fe20008400000 */
[----:B------:R-:W-:Y:S01]  /*dab0*/  FMUL R211, R211, UR23 ;  /* 0x00000017d3d37c20 */ /* 0x000fe20008400000 */
[----:B------:R-:W-:Y:S01]  /*dac0*/  FMUL R210, R210, UR23 ;  /* 0x00000017d2d27c20 */ /* 0x000fe20008400000 */
[----:B------:R-:W-:Y:S01]  /*dad0*/  @!P5 IADD3.X R35, R38, UR27, R35, P0, P3 ;  /* 0x0000001b2623dc10 */ /* 0x000fe200087e6423 */
[----:B------:R-:W-:Y:S01]  /*dae0*/  IMAD.U32 R143, RZ, RZ, UR26 ;  /* 0x0000001aff8f7e24 */ /* 0x000fe2000f8e00ff */
[----:B------:R-:W-:Y:S01]  /*daf0*/  ISETP.LT.OR P5, PT, R36, 0x11, !P2 ;  /* 0x000000112400780c */ /* 0x000fe200057a1670 */
[----:B------:R-:W-:Y:S01]  /*db00*/  FMUL R209, R209, UR23 ;  /* 0x00000017d1d17c20 */ /* 0x000fe20008400000 */
[----:B-1----:R-:W-:Y:S01]  /*db10*/  @!P4 IADD3 R32, P0, P3, R26, UR28, R32 ;  /* 0x0000001c1a20cc10 */ /* 0x002fe2000fb1e020 */
[----:B------:R-:W-:-:S02]  /*db20*/  IMAD.U32 R149, RZ, RZ, UR25 ;  /* 0x00000019ff957e24 */ /* 0x000fc4000f8e00ff */
[----:B------:R-:W-:Y:S01]  /*db30*/  FMUL R208, R208, UR23 ;  /* 0x00000017d0d07c20 */ /* 0x000fe20008400000 */
[----:B------:R-:W-:Y:S01]  /*db40*/  FMUL R207, R207, UR23 ;  /* 0x00000017cfcf7c20 */ /* 0x000fe20008400000 */
[----:B------:R-:W-:Y:S01]  /*db50*/  @!P4 IADD3.X R33, R38, UR27, R33, P0, P3 ;  /* 0x0000001b2621cc10 */ /* 0x000fe200087e6421 */
[----:B------:R-:W-:Y:S01]  /*db60*/  FMUL R206, R206, UR23 ;  /* 0x00000017cece7c20 */ /* 0x000fe20008400000 */
[----:B------:R-:W-:Y:S01]  /*db70*/  ISETP.LT.OR P4, PT, R36, 0x12, !P2 ;  /* 0x000000122400780c */ /* 0x000fe20005781670 */
[----:B------:R-:W-:Y:S01]  /*db80*/  IMAD.U32 R141, RZ, RZ, UR26 ;  /* 0x0000001aff8d7e24 */ /* 0x000fe2000f8e00ff */
[----:B--2---:R-:W-:Y:S01]  /*db90*/  @!P1 IADD3 R60, P0, P3, R26, UR28, R28 ;  /* 0x0000001c1a3c9c10 */ /* 0x004fe2000fb1e01c */
[----:B------:R-:W-:Y:S01]  /*dba0*/  FMUL R205, R205, UR23 ;  /* 0x00000017cdcd7c20 */ /* 0x000fe20008400000 */
[----:B------:R-:W-:Y:S01]  /*dbb0*/  IMAD.U32 R135, RZ, RZ, UR26 ;  /* 0x0000001aff877e24 */ /* 0x000fe2000f8e00ff */
[----:B------:R-:W-:Y:S01]  /*dbc0*/  @P5 LOP3.LUT R31, R31, 0x2, RZ, 0xfc, !PT ;  /* 0x000000021f1f5812 */ /* 0x000fe200078efcff */
[----:B------:R-:W-:Y:S01]  /*dbd0*/  FMUL R204, R204, UR23 ;  /* 0x00000017cccc7c20 */ /* 0x000fe20008400000 */
[----:B------:R-:W-:Y:S01]  /*dbe0*/  @!P1 IADD3.X R61, R38, UR27, R29, P0, P3 ;  /* 0x0000001b263d9c10 */ /* 0x000fe200087e641d */
[----:B------:R-:W-:Y:S01]  /*dbf0*/  FMUL R203, R203, UR23 ;  /* 0x00000017cbcb7c20 */ /* 0x000fe20008400000 */
[----:B------:R-:W-:Y:S01]  /*dc00*/  ISETP.LT.OR P0, PT, R36, 0xa, !P2 ;  /* 0x0000000a2400780c */ /* 0x000fe20005701670 */
[----:B------:R-:W-:Y:S01]  /*dc10*/  FMUL R202, R202, UR23 ;  /* 0x00000017caca7c20 */ /* 0x000fe20008400000 */
[----:B------:R-:W-:Y:S01]  /*dc20*/  LOP3.LUT R31, R31, 0xfffffffb, RZ, 0xc0, !PT ;  /* 0xfffffffb1f1f7812 */ /* 0x000fe200078ec0ff */
[----:B------:R-:W-:-:S02]  /*dc30*/  IMAD.U32 R139, RZ, RZ, UR14 ;  /* 0x0000000eff8b7e24 */ /* 0x000fc4000f8e00ff */
[----:B------:R-:W-:Y:S01]  /*dc40*/  FMUL R201, R201, UR23 ;  /* 0x00000017c9c97c20 */ /* 0x000fe20008400000 */
[----:B------:R-:W-:Y:S01]  /*dc50*/  IMAD.U32 R133, RZ, RZ, UR14 ;  /* 0x0000000eff857e24 */ /* 0x000fe2000f8e00ff */
[----:B------:R-:W-:Y:S01]  /*dc60*/  @P4 LOP3.LUT R31, R31, 0x4, RZ, 0xfc, !PT ;  /* 0x000000041f1f4812 */ /* 0x000fe200078efcff */
[----:B------:R-:W-:Y:S01]  /*dc70*/  FMUL R200, R200, UR23 ;  /* 0x00000017c8c87c20 */ /* 0x000fe20008400000 */
[----:B------:R-:W-:Y:S01]  /*dc80*/  FMUL R199, R199, UR23 ;  /* 0x00000017c7c77c20 */ /* 0x000fe20008400000 */
[----:B------:R-:W-:Y:S01]  /*dc90*/  FMUL R198, R198, UR23 ;  /* 0x00000017c6c67c20 */ /* 0x000fe20008400000 */
[----:B------:R-:W-:Y:S01]  /*dca0*/  LOP3.LUT R31, R31, 0xfffffff7, RZ, 0xc0, !PT ;  /* 0xfffffff71f1f7812 */ /* 0x000fe200078ec0ff */
[----:B------:R-:W-:Y:S01]  /*dcb0*/  FMUL R197, R197, UR23 ;  /* 0x00000017c5c57c20 */ /* 0x000fe20008400000 */
[----:B------:R-:W-:Y:S01]  /*dcc0*/  FMUL R196, R196, UR23 ;  /* 0x00000017c4c47c20 */ /* 0x000fe20008400000 */
[----:B------:R-:W0:Y:S01]  /*dcd0*/  @!P0 LDC.64 R28, c[0x0][0x5c0] ;  /* 0x00017000ff1c8b82 */ /* 0x000e220000000a00 */
[----:B------:R-:W-:Y:S01]  /*dce0*/  FMUL R195, R195, UR23 ;  /* 0x00000017c3c37c20 */ /* 0x000fe20008400000 */
        /* <DEDUP_REMOVED lines=22> */
[----:B0-----:R-:W-:Y:S01]  /*de50*/  @!P0 IADD3 R64, P3, P6, R26, UR28, R28 ;  /* 0x0000001c1a408c10 */ /* 0x001fe2000fe7e01c */
[----:B------:R-:W-:Y:S01]  /*de60*/  FMUL R172, R172, UR23 ;  /* 0x00000017acac7c20 */ /* 0x000fe20008400000 */
[----:B------:R-:W-:Y:S01]  /*de70*/  FMUL R171, R171, UR23 ;  /* 0x00000017abab7c20 */ /* 0x000fe20008400000 */
[----:B------:R-:W-:Y:S01]  /*de80*/  FMUL R170, R170, UR23 ;  /* 0x00000017aaaa7c20 */ /* 0x000fe20008400000 */
[----:B------:R-:W-:Y:S01]  /*de90*/  @!P0 IADD3.X R65, R38, UR27, R29, P3, P6 ;  /* 0x0000001b26418c10 */ /* 0x000fe20009fec41d */
        /* <DEDUP_REMOVED lines=19> */
[----:B------:R-:W2:Y:S01]  /*dfd0*/  LDL.LU R226, [R1+0x4] ;  /* 0x0000040001e27983 */ /* 0x000ea20000300800 */
[----:B0-----:R-:W-:-:S04]  /*dfe0*/  @!P5 IADD3 R70, P3, P6, R26, UR28, R28 ;  /* 0x0000001c1a46dc10 */ /* 0x001fc8000fe7e01c */
[----:B------:R-:W-:Y:S02]  /*dff0*/  @!P5 IADD3.X R71, R38, UR27, R29, P3, P6 ;  /* 0x0000001b2647dc10 */ /* 0x000fe40009fec41d */
[----:B------:R-:W0:Y:S02]  /*e000*/  @!P4 LDC.64 R28, c[0x0][0x5c0] ;  /* 0x00017000ff1ccb82 */ /* 0x000e240000000a00 */
[----:B0-----:R-:W-:-:S04]  /*e010*/  @!P4 IADD3 R68, P3, P6, R26, UR28, R28 ;  /* 0x0000001c1a44cc10 */ /* 0x001fc8000fe7e01c */
[----:B------:R-:W-:Y:S02]  /*e020*/  @!P4 IADD3.X R69, R38, UR27, R29, P3, P6 ;  /* 0x0000001b2645cc10 */ /* 0x000fe40009fec41d */
[----:B------:R-:W-:-:S13]  /*e030*/  ISETP.LT.OR P4, PT, R36, 0x19, !P2 ;  /* 0x000000192400780c */ /* 0x000fda0005781670 */
[----:B------:R-:W0:Y:S01]  /*e040*/  @!P4 LDC.64 R28, c[0x0][0x5c0] ;  /* 0x00017000ff1ccb82 */ /* 0x000e220000000a00 */
[----:B------:R-:W-:-:S04]  /*e050*/  @P4 LOP3.LUT R31, R31, 0x8, RZ, 0xfc, !PT ;  /* 0x000000081f1f4812 */ /* 0x000fc800078efcff */
[----:B------:R-:W-:Y:S02]  /*e060*/  LOP3.LUT R31, R31, 0xffffffef, RZ, 0xc0, !PT ;  /* 0xffffffef1f1f7812 */ /* 0x000fe400078ec0ff */
        /* <DEDUP_REMOVED lines=34> */
[----:B------:R-:W-:Y:S02]  /*e290*/  @P4 LOP3.LUT R31, R31, 0x200, RZ, 0xfc, !PT ;  /* 0x000002001f1f4812 */ /* 0x000fe400078efcff */
        /* <DEDUP_REMOVED lines=20> */
[----:B------:R-:W-:-:S04]  /*e3e0*/  ISETP.GE.AND P2, PT, R37, 0x81, PT ;  /* 0x000000812500780c */ /* 0x000fc80003f46270 */
        /* <DEDUP_REMOVED lines=147> */
[----:B------:R-:W-:Y:S02]  /*ed20*/  ISETP.LT.OR P5, PT, R36, 0x22, !P3 ;  /* 0x000000222400780c */ /* 0x000fe40005fa1670 */
[----:B------:R-:W-:Y:S02]  /*ed30*/  @P4 LOP3.LUT R0, R0, 0x4, RZ, 0xfc, !PT ;  /* 0x0000000400004812 */ /* 0x000fe400078efcff */
[----:B0-----:R-:W-:-:S04]  /*ed40*/  @!P4 IADD3 R50, P2, P6, R26, UR14, R28 ;  /* 0x0000000e1a32cc10 */ /* 0x001fc8000fe5e01c */
[----:B------:R-:W-:Y:S02]  /*ed50*/  @!P4 IADD3.X R51, R38, UR12, R29, P2, P6 ;  /* 0x0000000c2633cc10 */ /* 0x000fe400097ec41d */
[----:B------:R-:W-:-:S04]  /*ed60*/  ISETP.GE.AND P2, PT, R37, 0x1, PT ;  /* 0x000000012500780c */ /* 0x000fc80003f46270 */
[----:B------:R-:W-:-:S13]  /*ed70*/  ISETP.LT.OR P6, PT, R36, 0x1, !P2 ;  /* 0x000000012400780c */ /* 0x000fda00057c1670 */
[----:B------:R-:W0:Y:S02]  /*ed80*/  @!P6 LDC.64 R28, c[0x0][0x5c0] ;  /* 0x00017000ff1ceb82 */ /* 0x000e240000000a00 */
[----:B0-----:R-:W-:-:S05]  /*ed90*/  @!P6 IADD3 R28, P4, R26, R28, RZ ;  /* 0x0000001c1a1ce210 */ /* 0x001fca0007f9e0ff */
[----:B------:R-:W-:-:S05]  /*eda0*/  @!P6 IMAD.X R29, R38, 0x1, R29, P4 ;  /* 0x00000001261de824 */ /* 0x000fca00020e061d */
[----:B------:R0:W-:Y:S02]  /*edb0*/  @!P6 STG.E.U8 desc[UR20][R28.64], R39 ;  /* 0x000000271c00e986 */ /* 0x0001e4000c101114 */
[----:B0-----:R-:W0:Y:S02]  /*edc0*/  @!P5 LDC.64 R28, c[0x0][0x5c0] ;  /* 0x00017000ff1cdb82 */ /* 0x001e240000000a00 */
[----:B0-----:R-:W-:-:S04]  /*edd0*/  @!P5 IADD3 R48, P4, P6, R26, UR14, R28 ;  /* 0x0000000e1a30dc10 */ /* 0x001fc8000fe9e01c */
[----:B------:R-:W-:Y:S02]  /*ede0*/  @!P5 IADD3.X R49, R38, UR12, R29, P4, P6 ;  /* 0x0000000c2631dc10 */ /* 0x000fe4000a7ec41d */
[----:B------:R-:W-:-:S13]  /*edf0*/  ISETP.LT.OR P6, PT, R36, 0x2, !P2 ;  /* 0x000000022400780c */ /* 0x000fda00057c1670 */
[----:B------:R-:W0:Y:S01]  /*ee00*/  @!P6 LDC.64 R28, c[0x0][0x5c0] ;  /* 0x00017000ff1ceb82 */ /* 0x000e220000000a00 */
[----:B------:R-:W-:-:S04]  /*ee10*/  LOP3.LUT R0, R0, 0xfffffffd, RZ, 0xc0, !PT ;  /* 0xfffffffd00007812 */ /* 0x000fc800078ec0ff */
[----:B------:R-:W-:Y:S02]  /*ee20*/  @P5 LOP3.LUT R0, R0, 0x2, RZ, 0xfc, !PT ;  /* 0x0000000200005812 */ /* 0x000fe400078efcff */
[----:B------:R-:W-:Y:S02]  /*ee30*/  ISETP.LT.OR P5, PT, R36, 0x29, !P3 ;  /* 0x000000292400780c */ /* 0x000fe40005fa1670 */
[----:B------:R-:W-:Y:S02]  /*ee40*/  F2FP.SATFINITE.E4M3.F32.PACK_AB_MERGE_C R225, RZ, R225, RZ ;  /* 0x000000e1ffe1723e */ /* 0x000fe400048070ff */
[----:B0-----:R-:W-:-:S05]  /*ee50*/  @!P6 IADD3 R28, P4, R26, R28, RZ ;  /* 0x0000001c1a1ce210 */ /* 0x001fca0007f9e0ff */
[----:B------:R-:W-:-:S05]  /*ee60*/  @!P6 IMAD.X R29, R38, 0x1, R29, P4 ;  /* 0x00000001261de824 */ /* 0x000fca00020e061d */
[----:B------:R0:W-:Y:S02]  /*ee70*/  @!P6 STG.E.U8 desc[UR20][R28.64+0x1], R225 ;  /* 0x000001e11c00e986 */ /* 0x0001e4000c101114 */
[----:B0-----:R-:W0:Y:S01]  /*ee80*/  @!P5 LDC.64 R28, c[0x0][0x5c0] ;  /* 0x00017000ff1cdb82 */ /* 0x001e220000000a00 */
[----:B------:R-:W-:Y:S01]  /*ee90*/  LOP3.LUT R31, R31, 0x7fffffff, RZ, 0xc0, !PT ;  /* 0x7fffffff1f1f7812 */ /* 0x000fe200078ec0ff */
[----:B------:R-:W3:Y:S01]  /*eea0*/  LDL.LU R225, [R1] ;  /* 0x0000000001e17983 */ /* 0x000ee20000300800 */
[----:B0-----:R-:W-:-:S04]  /*eeb0*/  @!P5 IADD3 R46, P4, P6, R26, UR14, R28 ;  /* 0x0000000e1a2edc10 */ /* 0x001fc8000fe9e01c */
[----:B------:R-:W-:Y:S02]  /*eec0*/  @!P5 IADD3.X R47, R38, UR12, R29, P4, P6 ;  /* 0x0000000c262fdc10 */ /* 0x000fe4000a7ec41d */
[----:B------:R-:W-:Y:S02]  /*eed0*/  ISETP.LT.OR P4, PT, R36, 0x2a, !P3 ;  /* 0x0000002a2400780c */ /* 0x000fe40005f81670 */
[----:B------:R-:W-:-:S11]  /*eee0*/  @P5 LOP3.LUT R31, R31, 0x80000000, RZ, 0xfc, !PT ;  /* 0x800000001f1f5812 */ /* 0x000fd600078efcff */
[----:B------:R-:W0:Y:S01]  /*eef0*/  @!P4 LDC.64 R28, c[0x0][0x5c0] ;  /* 0x00017000ff1ccb82 */ /* 0x000e220000000a00 */
[----:B------:R-:W-:Y:S02]  /*ef00*/  LOP3.LUT P5, RZ, R30, 0x80, RZ, 0xc0, !PT ;  /* 0x000000801eff7812 */ /* 0x000fe400078ac0ff */
[----:B------:R-:W-:Y:S02]  /*ef10*/  F2FP.SATFINITE.E4M3.F32.PACK_AB_MERGE_C R39, RZ, R224, RZ ;  /* 0x000000e0ff27723e */ /* 0x000fe400048070ff */
[----:B------:R-:W-:-:S04]  /*ef20*/  LOP3.LUT R31, R31, 0xbfffffff, RZ, 0xc0, !PT ;  /* 0xbfffffff1f1f7812 */ /* 0x000fc800078ec0ff */
[----:B------:R-:W-:-:S05]  /*ef30*/  @P4 LOP3.LUT R31, R31, 0x40000000, RZ, 0xfc, !PT ;  /* 0x400000001f1f4812 */ /* 0x000fca00078efcff */
[----:B------:R1:W-:Y:S01]  /*ef40*/  @!P5 STG.E.U8 desc[UR20][R34.64], R39 ;  /* 0x000000272200d986 */ /* 0x0003e2000c101114 */
[----:B0-----:R-:W-:-:S04]  /*ef50*/  @!P4 IADD3 R44, P5, P6, R26, UR14, R28 ;  /* 0x0000000e1a2ccc10 */ /* 0x001fc8000febe01c */
[----:B------:R-:W-:Y:S02]  /*ef60*/  @!P4 IADD3.X R45, R38, UR12, R29, P5, P6 ;  /* 0x0000000c262dcc10 */ /* 0x000fe4000afec41d */
[----:B------:R-:W-:-:S13]  /*ef70*/  ISETP.LT.OR P4, PT, R36, 0x31, !P3 ;  /* 0x000000312400780c */ /* 0x000fda0005f81670 */
[----:B------:R-:W0:Y:S01]  /*ef80*/  @!P4 LDC.64 R28, c[0x0][0x5c0] ;  /* 0x00017000ff1ccb82 */ /* 0x000e220000000a00 */
[----:B------:R-:W-:-:S04]  /*ef90*/  LOP3.LUT R31, R31, 0xdfffffff, RZ, 0xc0, !PT ;  /* 0xdfffffff1f1f7812 */ /* 0x000fc800078ec0ff */
[----:B------:R-:W-:Y:S02]  /*efa0*/  @P4 LOP3.LUT R31, R31, 0x20000000, RZ, 0xfc, !PT ;  /* 0x200000001f1f4812 */ /* 0x000fe400078efcff */
[----:B------:R-:W-:Y:S02]  /*efb0*/  F2FP.SATFINITE.E4M3.F32.PACK_AB_MERGE_C R223, RZ, R223, RZ ;  /* 0x000000dfffdf723e */ /* 0x000fe400048070ff */
[----:B0-----:R-:W-:-:S04]  /*efc0*/  @!P4 IADD3 R42, P5, P6, R26, UR14, R28 ;  /* 0x0000000e1a2acc10 */ /* 0x001fc8000febe01c */
[----:B------:R-:W-:Y:S02]  /*efd0*/  @!P4 IADD3.X R43, R38, UR12, R29, P5, P6 ;  /* 0x0000000c262bcc10 */ /* 0x000fe4000afec41d */
[----:B------:R-:W-:-:S13]  /*efe0*/  LOP3.LUT P4, RZ, R30, 0x40, RZ, 0xc0, !PT ;  /* 0x000000401eff7812 */ /* 0x000fda000788c0ff */
[----:B------:R-:W-:Y:S01]  /*eff0*/  @!P4 STG.E.U8 desc[UR20][R32.64+0x1], R223 ;  /* 0x000001df2000c986 */ /* 0x000fe2000c101114 */
[----:B------:R-:W-:-:S13]  /*f000*/  ISETP.LT.OR P4, PT, R36, 0x9, !P2 ;  /* 0x000000092400780c */ /* 0x000fda0005781670 */
[----:B------:R-:W0:Y:S01]  /*f010*/  @!P4 LDC.64 R28, c[0x0][0x5c0] ;  /* 0x00017000ff1ccb82 */ /* 0x000e220000000a00 */
[----:B------:R-:W-:Y:S02]  /*f020*/  ISETP.LT.OR P6, PT, R36, 0x32, !P3 ;  /* 0x000000322400780c */ /* 0x000fe40005fc1670 */
[----:B-1----:R-:W-:Y:S02]  /*f030*/  F2FP.SATFINITE.E4M3.F32.PACK_AB_MERGE_C R35, RZ, R222, RZ ;  /* 0x000000deff23723e */ /* 0x002fe400048070ff */
        /* <DEDUP_REMOVED lines=16> */
[----:B------:R-:W-:-:S04]  /*f140*/  LOP3.LUT R31, R31, 0xf7ffffff, RZ, 0xc0, !PT ;  /* 0xf7ffffff1f1f7812 */ /* 0x000fc800078ec0ff */
[----:B------:R-:W-:Y:S02]  /*f150*/  @P6 LOP3.LUT R31, R31, 0x8000000, RZ, 0xfc, !PT ;  /* 0x080000001f1f6812 */ /* 0x000fe400078efcff */
[----:B0-----:R-:W-:-:S04]  /*f160*/  @!P6 IADD3 R34, P4, P5, R26, UR14, R28 ;  /* 0x0000000e1a22ec10 */ /* 0x001fc8000fd9e01c */
[----:B------:R-:W-:Y:S02]  /*f170*/  @!P6 IADD3.X R35, R38, UR12, R29, P4, P5 ;  /* 0x0000000c2623ec10 */ /* 0x000fe4000a7ea41d */
[----:B------:R-:W-:Y:S02]  /*f180*/  ISETP.LT.OR P6, PT, R36, 0x3a, !P3 ;  /* 0x0000003a2400780c */ /* 0x000fe40005fc1670 */
[----:B------:R-:W-:-:S11]  /*f190*/  F2FP.SATFINITE.E4M3.F32.PACK_AB_MERGE_C R39, RZ, R220, RZ ;  /* 0x000000dcff27723e */ /* 0x000fd600048070ff */
[----:B------:R-:W0:Y:S01]  /*f1a0*/  @!P6 LDC.64 R28, c[0x0][0x5c0] ;  /* 0x00017000ff1ceb82 */ /* 0x000e220000000a00 */
[----:B------:R-:W-:Y:S01]  /*f1b0*/  F2FP.SATFINITE.E4M3.F32.PACK_AB_MERGE_C R219, RZ, R219, RZ ;  /* 0x000000dbffdb723e */ /* 0x000fe200048070ff */
[----:B------:R1:W-:Y:S04]  /*f1c0*/  @!P1 STG.E.U8 desc[UR20][R60.64+0x8], R39 ;  /* 0x000008273c009986 */ /* 0x0003e8000c101114 */
[----:B------:R-:W-:Y:S01]  /*f1d0*/  @!P0 STG.E.U8 desc[UR20][R64.64+0x9], R219 ;  /* 0x000009db40008986 */ /* 0x000fe2000c101114 */
[----:B------:R-:W-:Y:S02]  /*f1e0*/  ISETP.LT.OR P0, PT, R36, 0x11, !P2 ;  /* 0x000000112400780c */ /* 0x000fe40005701670 */
[----:B0-----:R-:W-:-:S04]  /*f1f0*/  @!P6 IADD3 R32, P1, P3, R26, UR14, R28 ;  /* 0x0000000e1a20ec10 */ /* 0x001fc8000fb3e01c */
[----:B------:R-:W-:-:S07]  /*f200*/  @!P6 IADD3.X R33, R38, UR12, R29, P1, P3 ;  /* 0x0000000c2621ec10 */ /* 0x000fce0008fe641d */
[----:B------:R-:W0:Y:S01]  /*f210*/  @!P0 LDC.64 R28, c[0x0][0x5c0] ;  /* 0x00017000ff1c8b82 */ /* 0x000e220000000a00 */
[----:B------:R-:W-:-:S04]  /*f220*/  ISETP.GE.AND P1, PT, R37, 0x89, PT ;  /* 0x000000892500780c */ /* 0x000fc80003f26270 */
[----:B------:R-:W-:Y:S02]  /*f230*/  ISETP.LT.OR P5, PT, R36, 0x1, !P1 ;  /* 0x000000012400780c */ /* 0x000fe40004fa1670 */
[----:B------:R-:W-:-:S04]  /*f240*/  LOP3.LUT R31, R31, 0xfbffffff, RZ, 0xc0, !PT ;  /* 0xfbffffff1f1f7812 */ /* 0x000fc800078ec0ff */
[----:B------:R-:W-:Y:S02]  /*f250*/  @P6 LOP3.LUT R31, R31, 0x4000000, RZ, 0xfc, !PT ;  /* 0x040000001f1f6812 */ /* 0x000fe400078efcff */
[----:B------:R-:W-:-:S05]  /*f260*/  ISETP.LT.OR P6, PT, R36, 0x2, !P1 ;  /* 0x000000022400780c */ /* 0x000fca0004fc1670 */
[----:B------:R-:W-:-:S04]  /*f270*/  @!P5 IADD3 R131, P3, P4, R131, UR28, R26 ;  /* 0x0000001c8383dc10 */ /* 0x000fc8000fc7e01a */
[----:B------:R-:W-:Y:S02]  /*f280*/  @!P5 IADD3.X R147, R147, UR27, R38, P3, P4 ;  /* 0x0000001b9393dc10 */ /* 0x000fe40009fe8426 */
[----:B0-----:R-:W-:Y:S01]  /*f290*/  @!P0 IADD3 R28, P3, R26, R28, RZ ;  /* 0x0000001c1a1c8210 */ /* 0x001fe20007f7e0ff */
[----:B-1----:R-:W-:Y:S01]  /*f2a0*/  IMAD.U32 R61, RZ, RZ, UR26 ;  /* 0x0000001aff3d7e24 */ /* 0x002fe2000f8e00ff */
[----:B------:R-:W-:-:S03]  /*f2b0*/  F2FP.SATFINITE.E4M3.F32.PACK_AB_MERGE_C R39, RZ, R218, RZ ;  /* 0x000000daff27723e */ /* 0x000fc600048070ff */
[----:B------:R-:W-:-:S05]  /*f2c0*/  @!P0 IMAD.X R29, R38, 0x1, R29, P3 ;  /* 0x00000001261d8824 */ /* 0x000fca00018e061d */
[----:B------:R0:W-:Y:S01]  /*f2d0*/  @!P0 STG.E.U8 desc[UR20][R28.64+0x10], R39 ;  /* 0x000010271c008986 */ /* 0x0001e2000c101114 */
[----:B------:R-:W-:-:S04]  /*f2e0*/  @!P6 IADD3 R130, P0, P3, R61, UR28, R26 ;  /* 0x0000001c3d82ec10 */ /* 0x000fc8000fb1e01a */
[----:B------:R-:W-:Y:S02]  /*f2f0*/  @!P6 IADD3.X R134, R129, UR27, R38, P0, P3 ;  /* 0x0000001b8186ec10 */ /* 0x000fe400087e6426 */
[----:B------:R-:W-:-:S13]  /*f300*/  ISETP.LT.OR P0, PT, R36, 0x12, !P2 ;  /* 0x000000122400780c */ /* 0x000fda0005701670 */
[----:B0-----:R-:W0:Y:S01]  /*f310*/  @!P0 LDC.64 R28, c[0x0][0x5c0] ;  /* 0x00017000ff1c8b82 */ /* 0x001e220000000a00 */
[----:B------:R-:W-:Y:S02]  /*f320*/  F2FP.SATFINITE.E4M3.F32.PACK_AB_MERGE_C R217, RZ, R217, RZ ;  /* 0x000000d9ffd9723e */ /* 0x000fe400048070ff */
[----:B------:R-:W-:Y:S01]  /*f330*/  LOP3.LUT R30, R30, 0xffffffdf, RZ, 0xc0, !PT ;  /* 0xffffffdf1e1e7812 */ /* 0x000fe200078ec0ff */
[----:B------:R-:W-:Y:S01]  /*f340*/  IMAD.U32 R39, RZ, RZ, UR26 ;  /* 0x0000001aff277e24 */ /* 0x000fe2000f8e00ff */
[----:B0-----:R-:W-:-:S05]  /*f350*/  @!P0 IADD3 R28, P3, R26, R28, RZ ;  /* 0x0000001c1a1c8210 */ /* 0x001fca0007f7e0ff */
[----:B------:R-:W-:-:S05]  /*f360*/  @!P0 IMAD.X R29, R38, 0x1, R29, P3 ;  /* 0x00000001261d8824 */ /* 0x000fca00018e061d */
[----:B------:R0:W-:Y:S01]  /*f370*/  @!P0 STG.E.U8 desc[UR20][R28.64+0x11], R217 ;  /* 0x000011d91c008986 */ /* 0x0001e2000c101114 */
[----:B------:R-:W-:Y:S02]  /*f380*/  ISETP.LT.OR P0, PT, R36, 0x9, !P1 ;  /* 0x000000092400780c */ /* 0x000fe40004f01670 */
[----:B------:R-:W-:-:S04]  /*f390*/  @P5 LOP3.LUT R30, R30, 0x20, RZ, 0xfc, !PT ;  /* 0x000000201e1e5812 */ /* 0x000fc800078efcff */
[----:B------:R-:W-:-:S07]  /*f3a0*/  LOP3.LUT R30, R30, 0xffffffef, RZ, 0xc0, !PT ;  /* 0xffffffef1e1e7812 */ /* 0x000fce00078ec0ff */
[----:B------:R-:W-:Y:S02]  /*f3b0*/  @!P0 IADD3 R138, P3, P4, R39, UR28, R26 ;  /* 0x0000001c278a8c10 */ /* 0x000fe4000fc7e01a */
[----:B------:R-:W-:Y:S02]  /*f3c0*/  @P0 LOP3.LUT R30, R30, 0x10, RZ, 0xfc, !PT ;  /* 0x000000101e1e0812 */ /* 0x000fe400078efcff */
[----:B------:R-:W-:Y:S02]  /*f3d0*/  @!P0 IADD3.X R151, R151, UR27, R38, P3, P4 ;  /* 0x0000001b97978c10 */ /* 0x000fe40009fe8426 */
[----:B------:R-:W-:Y:S02]  /*f3e0*/  ISETP.LT.OR P0, PT, R36, 0xa, !P1 ;  /* 0x0000000a2400780c */ /* 0x000fe40004f01670 */
[C---:B------:R-:W-:Y:S02]  /*f3f0*/  LOP3.LUT P5, RZ, R31.reuse, 0x2, RZ, 0xc0, !PT ;  /* 0x000000021fff7812 */ /* 0x040fe400078ac0ff */
[----:B------:R-:W-:-:S04]  /*f400*/  LOP3.LUT R31, R31, 0xfffffffe, RZ, 0xc0, !PT ;  /* 0xfffffffe1f1f7812 */ /* 0x000fc800078ec0ff */
[----:B------:R-:W-:Y:S01]  /*f410*/  @P6 LOP3.LUT R31, R31, 0x1, RZ, 0xfc, !PT ;  /* 0x000000011f1f6812 */ /* 0x000fe200078efcff */
[----:B------:R-:W-:-:S03]  /*f420*/  IMAD.U32 R65, RZ, RZ, UR25 ;  /* 0x00000019ff417e24 */ /* 0x000fc6000f8e00ff */
[C---:B------:R-:W-:Y:S02]  /*f430*/  LOP3.LUT P6, RZ, R31.reuse, 0x4, RZ, 0xc0, !PT ;  /* 0x000000041fff7812 */ /* 0x040fe400078cc0ff */
[----:B------:R-:W-:Y:S02]  /*f440*/  LOP3.LUT R31, R31, 0xfdffffff, RZ, 0xc0, !PT ;  /* 0xfdffffff1f1f7812 */ /* 0x000fe400078ec0ff */
[----:B------:R-:W-:Y:S02]  /*f450*/  @!P0 IADD3 R146, P3, P4, R61, UR28, R26 ;  /* 0x0000001c3d928c10 */ /* 0x000fe4000fc7e01a */
[----:B------:R-:W-:Y:S02]  /*f460*/  F2FP.SATFINITE.E4M3.F32.PACK_AB_MERGE_C R39, RZ, R216, RZ ;  /* 0x000000d8ff27723e */ /* 0x000fe400048070ff */
[----:B------:R-:W-:Y:S02]  /*f470*/  @P0 LOP3.LUT R31, R31, 0x2000000, RZ, 0xfc, !PT ;  /* 0x020000001f1f0812 */ /* 0x000fe400078efcff */
[----:B------:R-:W-:-:S02]  /*f480*/  @!P0 IADD3.X R216, R65, UR27, R38, P3, P4 ;  /* 0x0000001b41d88c10 */ /* 0x000fc40009fe8426 */
[----:B------:R-:W-:Y:S01]  /*f490*/  ISETP.LT.OR P0, PT, R36, 0x11, !P1 ;  /* 0x000000112400780c */ /* 0x000fe20004f01670 */
[----:B0-----:R-:W-:Y:S02]  /*f4a0*/  IMAD.U32 R217, RZ, RZ, UR26 ;  /* 0x0000001affd97e24 */ /* 0x001fe4000f8e00ff */
[----:B------:R-:W-:-:S10]  /*f4b0*/  IMAD.U32 R218, RZ, RZ, UR25 ;  /* 0x00000019ffda7e24 */ /* 0x000fd4000f8e00ff */
[----:B------:R-:W-:-:S04]  /*f4c0*/  @!P0 IADD3 R217, P3, P4, R217, UR28, R26 ;  /* 0x0000001cd9d98c10 */ /* 0x000fc8000fc7e01a */
[----:B------:R-:W-:Y:S02]  /*f4d0*/  @!P0 IADD3.X R218, R218, UR27, R38, P3, P4 ;  /* 0x0000001bdada8c10 */ /* 0x000fe40009fe8426 */
[----:B------:R-:W-:-:S13]  /*f4e0*/  ISETP.LT.OR P3, PT, R36, 0x19, !P2 ;  /* 0x000000192400780c */ /* 0x000fda0005761670 */
[----:B------:R-:W0:Y:S01]  /*f4f0*/  @!P3 LDC.64 R28, c[0x0][0x5c0] ;  /* 0x00017000ff1cbb82 */ /* 0x000e220000000a00 */
[----:B------:R-:W-:-:S04]  /*f500*/  LOP3.LUT R31, R31, 0xfeffffff, RZ, 0xc0, !PT ;  /* 0xfeffffff1f1f7812 */ /* 0x000fc800078ec0ff */
[----:B------:R-:W-:Y:S02]  /*f510*/  @P0 LOP3.LUT R31, R31, 0x1000000, RZ, 0xfc, !PT ;  /* 0x010000001f1f0812 */ /* 0x000fe400078efcff */
[----:B------:R-:W-:Y:S01]  /*f520*/  ISETP.LT.OR P0, PT, R36, 0x12, !P1 ;  /* 0x000000122400780c */ /* 0x000fe20004f01670 */
[----:B------:R1:W-:Y:S01]  /*f530*/  @!P5 STG.E.U8 desc[UR20][R70.64+0x10], R39 ;  /* 0x000010274600d986 */ /* 0x0003e2000c101114 */
[----:B------:R-:W-:Y:S01]  /*f540*/  F2FP.SATFINITE.E4M3.F32.PACK_AB_MERGE_C R215, RZ, R215, RZ ;  /* 0x000000d7ffd7723e */ /* 0x000fe200048070ff */
[----:B------:R-:W-:-:S04]  /*f550*/  IMAD.U32 R61, RZ, RZ, UR25 ;  /* 0x00000019ff3d7e24 */ /* 0x000fc8000f8e00ff */
[----:B------:R-:W-:Y:S01]  /*f560*/  @!P6 STG.E.U8 desc[UR20][R68.64+0x11], R215 ;  /* 0x000011d74400e986 */ /* 0x000fe2000c101114 */
[----:B0-----:R-:W-:Y:S02]  /*f570*/  @!P3 IADD3 R28, P4, R26, R28, RZ ;  /* 0x0000001c1a1cb210 */ /* 0x001fe40007f9e0ff */
[----:B-1----:R-:W-:-:S03]  /*f580*/  F2FP.SATFINITE.E4M3.F32.PACK_AB_MERGE_C R39, RZ, R214, RZ ;  /* 0x000000d6ff27723e */ /* 0x002fc600048070ff */
[----:B------:R-:W-:-:S05]  /*f590*/  @!P3 IMAD.X R29, R38, 0x1, R29, P4 ;  /* 0x00000001261db824 */ /* 0x000fca00020e061d */
[----:B------:R0:W-:Y:S01]  /*f5a0*/  @!P3 STG.E.U8 desc[UR20][R28.64+0x18], R39 ;  /* 0x000018271c00b986 */ /* 0x0001e2000c101114 */
[----:B------:R-:W-:-:S04]  /*f5b0*/  @!P0 IADD3 R145, P3, P4, R145, UR28, R26 ;  /* 0x0000001c91918c10 */ /* 0x000fc8000fc7e01a */
[----:B------:R-:W-:Y:S02]  /*f5c0*/  @!P0 IADD3.X R214, R61, UR27, R38, P3, P4 ;  /* 0x0000001b3dd68c10 */ /* 0x000fe40009fe8426 */
[----:B------:R-:W-:-:S13]  /*f5d0*/  ISETP.LT.OR P3, PT, R36, 0x1a, !P2 ;  /* 0x0000001a2400780c */ /* 0x000fda0005761670 */
[----:B0-----:R-:W0:Y:S01]  /*f5e0*/  @!P3 LDC.64 R28, c[0x0][0x5c0] ;  /* 0x00017000ff1cbb82 */ /* 0x001e220000000a00 */
[C---:B------:R-:W-:Y:S02]  /*f5f0*/  LOP3.LUT P5, RZ, R31.reuse, 0x8, RZ, 0xc0, !PT ;  /* 0x000000081fff7812 */ /* 0x040fe400078ac0ff */
[C---:B------:R-:W-:Y:S02]  /*f600*/  LOP3.LUT P6, RZ, R31.reuse, 0x10, RZ, 0xc0, !PT ;  /* 0x000000101fff7812 */ /* 0x040fe400078cc0ff */
[----:B------:R-:W-:-:S04]  /*f610*/  LOP3.LUT R31, R31, 0xff7fffff, RZ, 0xc0, !PT ;  /* 0xff7fffff1f1f7812 */ /* 0x000fc800078ec0ff */
[----:B------:R-:W-:Y:S02]  /*f620*/  @P0 LOP3.LUT R31, R31, 0x800000, RZ, 0xfc, !PT ;  /* 0x008000001f1f0812 */ /* 0x000fe400078efcff */
[----:B------:R-:W-:Y:S02]  /*f630*/  ISETP.LT.OR P0, PT, R36, 0x19, !P1 ;  /* 0x000000192400780c */ /* 0x000fe40004f01670 */
[----:B------:R-:W-:Y:S01]  /*f640*/  F2FP.SATFINITE.E4M3.F32.PACK_AB_MERGE_C R213, RZ, R213, RZ ;  /* 0x000000d5ffd5723e */ /* 0x000fe200048070ff */
[----:B------:R-:W-:Y:S01]  /*f650*/  IMAD.U32 R39, RZ, RZ, UR25 ;  /* 0x00000019ff277e24 */ /* 0x000fe2000f8e00ff */
[----:B0-----:R-:W-:-:S05]  /*f660*/  @!P3 IADD3 R28, P4, R26, R28, RZ ;  /* 0x0000001c1a1cb210 */ /* 0x001fca0007f9e0ff */
[----:B------:R-:W-:Y:S01]  /*f670*/  @!P3 IMAD.X R29, R38, 0x1, R29, P4 ;  /* 0x00000001261db824 */ /* 0x000fe200020e061d */
[----:B------:R-:W-:-:S04]  /*f680*/  LOP3.LUT R31, R31, 0xffbfffff, RZ, 0xc0, !PT ;  /* 0xffbfffff1f1f7812 */ /* 0x000fc800078ec0ff */
[----:B------:R0:W-:Y:S01]  /*f690*/  @!P3 STG.E.U8 desc[UR20][R28.64+0x19], R213 ;  /* 0x000019d51c00b986 */ /* 0x0001e2000c101114 */
[----:B------:R-:W-:Y:S02]  /*f6a0*/  @!P0 IADD3 R137, P3, P4, R137, UR28, R26 ;  /* 0x0000001c89898c10 */ /* 0x000fe4000fc7e01a */
[----:B------:R-:W-:Y:S02]  /*f6b0*/  @P0 LOP3.LUT R31, R31, 0x400000, RZ, 0xfc, !PT ;  /* 0x004000001f1f0812 */ /* 0x000fe400078efcff */
[----:B------:R-:W-:Y:S02]  /*f6c0*/  @!P0 IADD3.X R150, R39, UR27, R38, P3, P4 ;  /* 0x0000001b27968c10 */ /* 0x000fe40009fe8426 */
[----:B------:R-:W-:Y:S01]  /*f6d0*/  ISETP.LT.OR P0, PT, R36, 0x1a, !P1 ;  /* 0x0000001a2400780c */ /* 0x000fe20004f01670 */
[----:B------:R-:W-:Y:S01]  /*f6e0*/  IMAD.U32 R61, RZ, RZ, UR26 ;  /* 0x0000001aff3d7e24 */ /* 0x000fe2000f8e00ff */
[----:B------:R-:W-:Y:S02]  /*f6f0*/  LOP3.LUT R31, R31, 0xffdfffff, RZ, 0xc0, !PT ;  /* 0xffdfffff1f1f7812 */ /* 0x000fe400078ec0ff */
[----:B------:R-:W-:-:S09]  /*f700*/  F2FP.SATFINITE.E4M3.F32.PACK_AB_MERGE_C R39, RZ, R212, RZ ;  /* 0x000000d4ff27723e */ /* 0x000fd200048070ff */
[----:B------:R-:W-:Y:S02]  /*f710*/  @!P0 IADD3 R144, P3, P4, R61, UR28, R26 ;  /* 0x0000001c3d908c10 */ /* 0x000fe4000fc7e01a */
[----:B------:R-:W-:Y:S02]  /*f720*/  @P0 LOP3.LUT R31, R31, 0x200000, RZ, 0xfc, !PT ;  /* 0x002000001f1f0812 */ /* 0x000fe400078efcff */
[----:B------:R-:W-:Y:S02]  /*f730*/  @!P0 IADD3.X R212, R65, UR27, R38, P3, P4 ;  /* 0x0000001b41d48c10 */ /* 0x000fe40009fe8426 */
        /* <DEDUP_REMOVED lines=26> */
[----:B------:R-:W-:Y:S01]  /*f8e0*/  ISETP.LT.OR P0, PT, R36, 0x29, !P1 ;  /* 0x000000292400780c */ /* 0x000fe20004f01670 */
[----:B------:R-:W-:Y:S01]  /*f8f0*/  IMAD.U32 R39, RZ, RZ, UR26 ;  /* 0x0000001aff277e24 */ /* 0x000fe2000f8e00ff */
[----:B------:R-:W-:Y:S02]  /*f900*/  F2FP.SATFINITE.E4M3.F32.PACK_AB_MERGE_C R209, RZ, R209, RZ ;  /* 0x000000d1ffd1723e */ /* 0x000fe400048070ff */
        /* <DEDUP_REMOVED lines=51> */
[----:B------:R-:W-:Y:S02]  /*fc40*/  IMAD.U32 R61, RZ, RZ, UR26 ;  /* 0x0000001aff3d7e24 */ /* 0x000fe4000f8e00ff */
[----:B0-----:R-:W-:Y:S01]  /*fc50*/  IMAD.U32 R29, RZ, RZ, UR25 ;  /* 0x00000019ff1d7e24 */ /* 0x001fe2000f8e00ff */
[----:B------:R-:W-:-:S02]  /*fc60*/  F2FP.SATFINITE.E4M3.F32.PACK_AB_MERGE_C R39, RZ, R204, RZ ;  /* 0x000000ccff27723e */ /* 0x000fc400048070ff */
[----:B------:R-:W-:-:S07]  /*fc70*/  LOP3.LUT R31, R31, 0xffffefff, RZ, 0xc0, !PT ;  /* 0xffffefff1f1f7812 */ /* 0x000fce00078ec0ff */
[----:B------:R-:W-:-:S04]  /*fc80*/  @!P0 IADD3 R140, P1, P3, R61, UR28, R26 ;  /* 0x0000001c3d8c8c10 */ /* 0x000fc8000fb3e01a */
[----:B------:R-:W-:Y:S02]  /*fc90*/  @!P0 IADD3.X R204, R29, UR27, R38, P1, P3 ;  /* 0x0000001b1dcc8c10 */ /* 0x000fe40008fe6426 */
[----:B------:R-:W-:Y:S02]  /*fca0*/  ISETP.GE.AND P1, PT, R37, 0x109, PT ;  /* 0x000001092500780c */ /* 0x000fe40003f26270 */
[----:B------:R-:W-:Y:S02]  /*fcb0*/  @P0 LOP3.LUT R31, R31, 0x1000, RZ, 0xfc, !PT ;  /* 0x000010001f1f0812 */ /* 0x000fe400078efcff */
[----:B------:R-:W-:Y:S01]  /*fcc0*/  ISETP.LT.OR P0, PT, R36, 0x1, !P1 ;  /* 0x000000012400780c */ /* 0x000fe20004f01670 */
[----:B------:R-:W-:Y:S02]  /*fcd0*/  IMAD.U32 R205, RZ, RZ, UR14 ;  /* 0x0000000effcd7e24 */ /* 0x000fe4000f8e00ff */
        /* <DEDUP_REMOVED lines=21> */
[----:B------:R-:W-:-:S04]  /*fe30*/  LOP3.LUT R31, R31, 0xfffff7ff, RZ, 0xc0, !PT ;  /* 0xfffff7ff1f1f7812 */ /* 0x000fc800078ec0ff */
[----:B------:R-:W-:Y:S02]  /*fe40*/  @P0 LOP3.LUT R31, R31, 0x800, RZ, 0xfc, !PT ;  /* 0x000008001f1f0812 */ /* 0x000fe400078efcff */
[----:B------:R-:W-:Y:S02]  /*fe50*/  ISETP.LT.OR P0, PT, R36, 0x9, !P1 ;  /* 0x000000092400780c */ /* 0x000fe40004f01670 */
[----:B------:R-:W-:Y:S01]  /*fe60*/  F2FP.SATFINITE.E4M3.F32.PACK_AB_MERGE_C R201, RZ, R201, RZ ;  /* 0x000000c9ffc9723e */ /* 0x000fe200048070ff */
[----:B------:R-:W-:Y:S01]  /*fe70*/  IMAD.U32 R39, RZ, RZ, UR12 ;  /* 0x0000000cff277e24 */ /* 0x000fe2000f8e00ff */
[----:B------:R-:W-:Y:S02]  /*fe80*/  LOP3.LUT R31, R31, 0xfffffbff, RZ, 0xc0, !PT ;  /* 0xfffffbff1f1f7812 */ /* 0x000fe400078ec0ff */
[----:B0-----:R-:W-:-:S05]  /*fe90*/  @!P3 IADD3 R28, P4, R26, R28, RZ ;  /* 0x0000001c1a1cb210 */ /* 0x001fca0007f9e0ff */
[----:B------:R-:W-:-:S05]  /*fea0*/  @!P3 IMAD.X R29, R38, 0x1, R29, P4 ;  /* 0x00000001261db824 */ /* 0x000fca00020e061d */
[----:B------:R-:W-:Y:S01]  /*feb0*/  @!P3 STG.E.U8 desc[UR20][R28.64+0x31], R201 ;  /* 0x000031c91c00b986 */ /* 0x000fe2000c101114 */
        /* <DEDUP_REMOVED lines=11> */
[----:B------:R0:W-:Y:S02]  /*ff70*/  @!P5 STG.E.U8 desc[UR20][R98.64+0x30], R39 ;  /* 0x000030276200d986 */ /* 0x0001e4000c101114 */
[----:B0-----:R-:W-:Y:S02]  /*ff80*/  IMAD.U32 R99, RZ, RZ, UR14 ;  /* 0x0000000eff637e24 */ /* 0x001fe4000f8e00ff */
[----:B------:R-:W-:-:S08]  /*ff90*/  IMAD.U32 R98, RZ, RZ, UR12 ;  /* 0x0000000cff627e24 */ /* 0x000fd0000f8e00ff */
[----:B------:R-:W-:-:S04]  /*ffa0*/  @!P0 IADD3 R99, P3, P4, R99, UR28, R26 ;  /* 0x0000001c63638c10 */ /* 0x000fc8000fc7e01a */
[----:B------:R-:W-:Y:S02]  /*ffb0*/  @!P0 IADD3.X R98, R98, UR27, R38, P3, P4 ;  /* 0x0000001b62628c10 */ /* 0x000fe40009fe8426 */
[----:B------:R-:W-:-:S13]  /*ffc0*/  ISETP.LT.OR P3, PT, R36, 0x39, !P2 ;  /* 0x000000392400780c */ /* 0x000fda0005761670 */
[----:B------:R-:W0:Y:S01]  /*ffd0*/  @!P3 LDC.64 R28, c[0x0][0x5c0] ;  /* 0x00017000ff1cbb82 */ /* 0x000e220000000a00 */
[----:B------:R-:W-:Y:S02]  /*ffe0*/  LOP3.LUT P6, RZ, R0, 0x1, RZ, 0xc0, !PT ;  /* 0x0000000100ff7812 */ /* 0x000fe400078cc0ff */
[----:B------:R-:W-:Y:S02]  /*fff0*/  ISETP.LT.OR P2, PT, R36, 0x3a, !P2 ;  /* 0x0000003a2400780c */ /* 0x000fe40005741670 */
[----:B------:R-:W-:Y:S02]  /*10000*/  F2FP.SATFINITE.E4M3.F32.PACK_AB_MERGE_C R199, RZ, R199, RZ ;  /* 0x000000c7ffc7723e */ /* 0x000fe400048070ff */
[----:B------:R-:W-:Y:S02]  /*10010*/  F2FP.SATFINITE.E4M3.F32.PACK_AB_MERGE_C R39, RZ, R198, RZ ;  /* 0x000000c6ff27723e */ /* 0x000fe400048070ff */
[----:B------:R-:W-:-:S05]  /*10020*/  LOP3.LUT R31, R31, 0xfffffeff, RZ, 0xc0, !PT ;  /* 0xfffffeff1f1f7812 */ /* 0x000fca00078ec0ff */
[----:B------:R-:W-:Y:S01]  /*10030*/  @!P6 STG.E.U8 desc[UR20][R94.64+0x31], R199 ;  /* 0x000031c75e00e986 */ /* 0x000fe2000c101114 */
[----:B0-----:R-:W-:-:S05]  /*10040*/  @!P3 IADD3 R28, P4, R26, R28, RZ ;  /* 0x0000001c1a1cb210 */ /* 0x001fca0007f9e0ff */
[----:B------:R-:W-:Y:S01]  /*10050*/  @!P3 IMAD.X R29, R38, 0x1, R29, P4 ;  /* 0x00000001261db824 */ /* 0x000fe200020e061d */
[----:B------:R-:W-:-:S04]  /*10060*/  @P0 LOP3.LUT R31, R31, 0x100, RZ, 0xfc, !PT ;  /* 0x000001001f1f0812 */ /* 0x000fc800078efcff */
[----:B------:R0:W-:Y:S01]  /*10070*/  @!P3 STG.E.U8 desc[UR20][R28.64+0x38], R39 ;  /* 0x000038271c00b986 */ /* 0x0001e2000c101114 */
[----:B------:R-:W-:Y:S01]  /*10080*/  ISETP.LT.OR P0, PT, R36, 0x12, !P1 ;  /* 0x000000122400780c */ /* 0x000fe20004f01670 */
[----:B0-----:R-:W0:Y:S01]  /*10090*/  @!P2 LDC.64 R28, c[0x0][0x5c0] ;  /* 0x00017000ff1cab82 */ /* 0x001e220000000a00 */
[----:B------:R-:W-:Y:S01]  /*100a0*/  IMAD.U32 R61, RZ, RZ, UR14 ;  /* 0x0000000eff3d7e24 */ /* 0x000fe2000f8e00ff */
[----:B------:R-:W-:Y:S01]  /*100b0*/  LOP3.LUT R31, R31, 0xffffff7f, RZ, 0xc0, !PT ;  /* 0xffffff7f1f1f7812 */ /* 0x000fe200078ec0ff */
[----:B------:R-:W-:-:S09]  /*100c0*/  IMAD.U32 R91, RZ, RZ, UR12 ;  /* 0x0000000cff5b7e24 */ /* 0x000fd2000f8e00ff */
[----:B------:R-:W-:Y:S02]  /*100d0*/  @!P0 IADD3 R94, P3, P4, R61, UR28, R26 ;  /* 0x0000001c3d5e8c10 */ /* 0x000fe4000fc7e01a */
[----:B------:R-:W-:Y:S02]  /*100e0*/  @P0 LOP3.LUT R31, R31, 0x80, RZ, 0xfc, !PT ;  /* 0x000000801f1f0812 */ /* 0x000fe400078efcff */
[----:B------:R-:W-:Y:S02]  /*100f0*/  @!P0 IADD3.X R91, R91, UR27, R38, P3, P4 ;  /* 0x0000001b5b5b8c10 */ /* 0x000fe40009fe8426 */
[----:B------:R-:W-:Y:S01]  /*10100*/  ISETP.LT.OR P0, PT, R36, 0x19, !P1 ;  /* 0x000000192400780c */ /* 0x000fe20004f01670 */
[----:B------:R-:W-:Y:S01]  /*10110*/  IMAD.U32 R39, RZ, RZ, UR14 ;  /* 0x0000000eff277e24 */ /* 0x000fe2000f8e00ff */
[----:B------:R-:W-:Y:S02]  /*10120*/  F2FP.SATFINITE.E4M3.F32.PACK_AB_MERGE_C R197, RZ, R197, RZ ;  /* 0x000000c5ffc5723e */ /* 0x000fe400048070ff */
[----:B------:R-:W-:-:S02]  /*10130*/  LOP3.LUT P5, RZ, R0, 0x40, RZ, 0xc0, !PT ;  /* 0x0000004000ff7812 */ /* 0x000fc400078ac0ff */
[----:B0-----:R-:W-:-:S05]  /*10140*/  @!P2 IADD3 R28, P3, R26, R28, RZ ;  /* 0x0000001c1a1ca210 */ /* 0x001fca0007f7e0ff */
[----:B------:R-:W-:Y:S01]  /*10150*/  @!P2 IMAD.X R29, R38, 0x1, R29, P3 ;  /* 0x00000001261da824 */ /* 0x000fe200018e061d */
[----:B------:R-:W-:Y:S01]  /*10160*/  LOP3.LUT R31, R31, 0xfffffff7, RZ, 0xc0, !PT ;  /* 0xfffffff71f1f7812 */ /* 0x000fe200078ec0ff */
[----:B------:R-:W-:Y:S01]  /*10170*/  IMAD.U32 R87, RZ, RZ, UR12 ;  /* 0x0000000cff577e24 */ /* 0x000fe2000f8e00ff */
[----:B------:R-:W-:Y:S02]  /*10180*/  LOP3.LUT P4, RZ, R0, 0x800, RZ, 0xc0, !PT ;  /* 0x0000080000ff7812 */ /* 0x000fe4000788c0ff */
[----:B------:R0:W-:Y:S01]  /*10190*/  @!P2 STG.E.U8 desc[UR20][R28.64+0x39], R197 ;  /* 0x000039c51c00a986 */ /* 0x0001e2000c101114 */
[----:B------:R-:W-:Y:S02]  /*101a0*/  @!P0 IADD3 R90, P2, P3, R39, UR28, R26 ;  /* 0x0000001c275a8c10 */ /* 0x000fe4000fb5e01a */
[----:B------:R-:W-:Y:S02]  /*101b0*/  @P0 LOP3.LUT R31, R31, 0x8, RZ, 0xfc, !PT ;  /* 0x000000081f1f0812 */ /* 0x000fe400078efcff */
[----:B------:R-:W-:-:S02]  /*101c0*/  @!P0 IADD3.X R87, R87, UR27, R38, P2, P3 ;  /* 0x0000001b57578c10 */ /* 0x000fc400097e6426 */
[----:B------:R-:W-:Y:S02]  /*101d0*/  F2FP.SATFINITE.E4M3.F32.PACK_AB_MERGE_C R61, RZ, R196, RZ ;  /* 0x000000c4ff3d723e */ /* 0x000fe400048070ff */
[C---:B------:R-:W-:Y:S02]  /*101e0*/  ISETP.LT.OR P0, PT, R36.reuse, 0x1a, !P1 ;  /* 0x0000001a2400780c */ /* 0x040fe40004f01670 */
[----:B------:R-:W-:Y:S01]  /*101f0*/  F2FP.SATFINITE.E4M3.F32.PACK_AB_MERGE_C R195, RZ, R195, RZ ;  /* 0x000000c3ffc3723e */ /* 0x000fe200048070ff */
[----:B------:R1:W-:Y:S01]  /*10200*/  @!P5 STG.E.U8 desc[UR20][R108.64+0x38], R61 ;  /* 0x0000383d6c00d986 */ /* 0x0003e2000c101114 */
[----:B------:R-:W-:-:S03]  /*10210*/  ISETP.LT.OR P5, PT, R36, 0x21, !P1 ;  /* 0x000000212400780c */ /* 0x000fc60004fa1670 */
[----:B------:R-:W-:Y:S01]  /*10220*/  @!P4 STG.E.U8 desc[UR20][R104.64+0x39], R195 ;  /* 0x000039c36800c986 */ /* 0x000fe2000c101114 */
[----:B------:R-:W-:Y:S01]  /*10230*/  ISETP.LT.OR P4, PT, R36, 0x22, !P1 ;  /* 0x000000222400780c */ /* 0x000fe20004f81670 */
[----:B------:R-:W-:Y:S01]  /*10240*/  IMAD.U32 R83, RZ, RZ, UR12 ;  /* 0x0000000cff537e24 */ /* 0x000fe2000f8e00ff */
[----:B------:R-:W-:Y:S01]  /*10250*/  LOP3.LUT R31, R31, 0xffffffbf, RZ, 0xc0, !PT ;  /* 0xffffffbf1f1f7812 */ /* 0x000fe200078ec0ff */
[----:B------:R-:W-:Y:S02]  /*10260*/  IMAD.U32 R82, RZ, RZ, UR14 ;  /* 0x0000000eff527e24 */ /* 0x000fe4000f8e00ff */
[----:B------:R-:W-:Y:S01]  /*10270*/  @!P0 IADD3 R86, P2, P3, R39, UR28, R26 ;  /* 0x0000001c27568c10 */ /* 0x000fe2000fb5e01a */
[----:B------:R-:W-:Y:S01]  /*10280*/  IMAD.U32 R39, RZ, RZ, UR12 ;  /* 0x0000000cff277e24 */ /* 0x000fe2000f8e00ff */
[----:B------:R-:W-:Y:S01]  /*10290*/  @P0 LOP3.LUT R31, R31, 0x40, RZ, 0xfc, !PT ;  /* 0x000000401f1f0812 */ /* 0x000fe200078efcff */
[----:B0-----:R-:W-:Y:S01]  /*102a0*/  IMAD.U32 R29, RZ, RZ, UR14 ;  /* 0x0000000eff1d7e24 */ /* 0x001fe2000f8e00ff */
[----:B------:R-:W-:-:S02]  /*102b0*/  @!P0 IADD3.X R83, R83, UR27, R38, P2, P3 ;  /* 0x0000001b53538c10 */ /* 0x000fc400097e6426 */
[----:B------:R-:W-:Y:S01]  /*102c0*/  @!P5 IADD3 R82, P2, P3, R82, UR28, R26 ;  /* 0x0000001c5252dc10 */ /* 0x000fe2000fb5e01a */
[----:B-1----:R-:W-:Y:S01]  /*102d0*/  IMAD.U32 R61, RZ, RZ, UR12 ;  /* 0x0000000cff3d7e24 */ /* 0x002fe2000f8e00ff */
[----:B------:R-:W-:Y:S02]  /*102e0*/  LOP3.LUT R31, R31, 0xffffffdf, RZ, 0xc0, !PT ;  /* 0xffffffdf1f1f7812 */ /* 0x000fe400078ec0ff */
[----:B------:R-:W-:Y:S02]  /*102f0*/  @!P5 IADD3.X R39, R39, UR27, R38, P2, P3 ;  /* 0x0000001b2727dc10 */ /* 0x000fe400097e6426 */
[----:B------:R-:W-:Y:S02]  /*10300*/  @!P4 IADD3 R60, P2, P3, R29, UR28, R26 ;  /* 0x0000001c1d3ccc10 */ /* 0x000fe4000fb5e01a */
[----:B------:R-:W-:Y:S02]  /*10310*/  LOP3.LUT P6, RZ, R0, 0x1000, RZ, 0xc0, !PT ;  /* 0x0000100000ff7812 */ /* 0x000fe400078cc0ff */
[----:B------:R-:W-:-:S02]  /*10320*/  @P5 LOP3.LUT R31, R31, 0x20, RZ, 0xfc, !PT ;  /* 0x000000201f1f5812 */ /* 0x000fc400078efcff */
[----:B------:R-:W-:Y:S02]  /*10330*/  LOP3.LUT P5, RZ, R30, 0x20, RZ, 0xc0, !PT ;  /* 0x000000201eff7812 */ /* 0x000fe400078ac0ff */
[----:B------:R-:W-:Y:S02]  /*10340*/  @!P4 IADD3.X R61, R61, UR27, R38, P2, P3 ;  /* 0x0000001b3d3dcc10 */ /* 0x000fe400097e6426 */
[----:B------:R-:W-:Y:S02]  /*10350*/  ISETP.LT.OR P2, PT, R36, 0x29, !P1 ;  /* 0x000000292400780c */ /* 0x000fe40004f41670 */
[----:B------:R-:W-:Y:S01]  /*10360*/  F2FP.SATFINITE.E4M3.F32.PACK_AB_MERGE_C R29, RZ, R194, RZ ;  /* 0x000000c2ff1d723e */ /* 0x000fe200048070ff */
[----:B------:R-:W-:Y:S01]  /*10370*/  IMAD.U32 R65, RZ, RZ, UR14 ;  /* 0x0000000eff417e24 */ /* 0x000fe2000f8e00ff */
[----:B------:R-:W-:Y:S01]  /*10380*/  LOP3.LUT R31, R31, 0xffffffef, RZ, 0xc0, !PT ;  /* 0xffffffef1f1f7812 */ /* 0x000fe200078ec0ff */
[----:B------:R-:W-:Y:S02]  /*10390*/  IMAD.U32 R69, RZ, RZ, UR12 ;  /* 0x0000000cff457e24 */ /* 0x000fe4000f8e00ff */
[----:B------:R0:W-:Y:S01]  /*103a0*/  @!P6 STG.E.U8 desc[UR20][R96.64], R29 ;  /* 0x0000001d6000e986 */ /* 0x0001e2000c101114 */
[----:B------:R-:W-:-:S05]  /*103b0*/  @P4 LOP3.LUT R31, R31, 0x10, RZ, 0xfc, !PT ;  /* 0x000000101f1f4812 */ /* 0x000fca00078efcff */
[----:B------:R-:W-:Y:S01]  /*103c0*/  @!P2 IADD3 R68, P3, P4, R65, UR28, R26 ;  /* 0x0000001c4144ac10 */ /* 0x000fe2000fc7e01a */
[----:B0-----:R-:W0:Y:S03]  /*103d0*/  @!P5 LDC.64 R28, c[0x0][0x5c0] ;  /* 0x00017000ff1cdb82 */ /* 0x001e260000000a00 */
[----:B------:R-:W-:Y:S02]  /*103e0*/  @!P2 IADD3.X R69, R69, UR27, R38, P3, P4 ;  /* 0x0000001b4545ac10 */ /* 0x000fe40009fe8426 */
[----:B------:R-:W-:Y:S02]  /*103f0*/  ISETP.LT.OR P3, PT, R36, 0x2a, !P1 ;  /* 0x0000002a2400780c */ /* 0x000fe40004f61670 */
[C---:B------:R-:W-:Y:S02]  /*10400*/  LOP3.LUT P0, RZ, R0.reuse, 0x20000, RZ, 0xc0, !PT ;  /* 0x0002000000ff7812 */ /* 0x040fe4000780c0ff */
[----:B------:R-:W-:Y:S01]  /*10410*/  LOP3.LUT R0, R0, 0xbfffffff, RZ, 0xc0, !PT ;  /* 0xbfffffff00007812 */ /* 0x000fe200078ec0ff */
[----:B------:R-:W-:-:S03]  /*10420*/  IMAD.U32 R64, RZ, RZ, UR14 ;  /* 0x0000000eff407e24 */ /* 0x000fc6000f8e00ff */
[----:B------:R-:W-:Y:S01]  /*10430*/  @P2 LOP3.LUT R0, R0, 0x40000000, RZ, 0xfc, !PT ;  /* 0x4000000000002812 */ /* 0x000fe200078efcff */
[----:B------:R-:W-:-:S03]  /*10440*/  IMAD.U32 R65, RZ, RZ, UR12 ;  /* 0x0000000cff417e24 */ /* 0x000fc6000f8e00ff */
[----:B------:R-:W-:Y:S02]  /*10450*/  LOP3.LUT R0, R0, 0x7fffffff, RZ, 0xc0, !PT ;  /* 0x7fffffff00007812 */ /* 0x000fe400078ec0ff */
[----:B------:R-:W-:Y:S02]  /*10460*/  @!P3 IADD3 R64, P6, P4, R64, UR28, R26 ;  /* 0x0000001c4040bc10 */ /* 0x000fe4000fcde01a */
[----:B------:R-:W-:Y:S02]  /*10470*/  LOP3.LUT P2, RZ, R31, 0x1, RZ, 0xc0, !PT ;  /* 0x000000011fff7812 */ /* 0x000fe4000784c0ff */
[----:B------:R-:W-:Y:S02]  /*10480*/  @!P3 IADD3.X R65, R65, UR27, R38, P6, P4 ;  /* 0x0000001b4141bc10 */ /* 0x000fe4000b7e8426 */
[----:B------:R-:W-:Y:S02]  /*10490*/  @P3 LOP3.LUT R0, R0, 0x80000000, RZ, 0xfc, !PT ;  /* 0x8000000000003812 */ /* 0x000fe400078efcff */
[----:B0-----:R-:W-:-:S02]  /*104a0*/  @!P5 IADD3 R28, P3, R131, R28, RZ ;  /* 0x0000001c831cd210 */ /* 0x001fc40007f7e0ff */
[----:B------:R-:W-:Y:S02]  /*104b0*/  F2FP.SATFINITE.E4M3.F32.PACK_AB_MERGE_C R193, RZ, R193, RZ ;  /* 0x000000c1ffc1723e */ /* 0x000fe400048070ff */
[----:B------:R-:W-:Y:S01]  /*104c0*/  F2FP.SATFINITE.E4M3.F32.PACK_AB_MERGE_C R79, RZ, R192, RZ ;  /* 0x000000c0ff4f723e */ /* 0x000fe200048070ff */
[----:B------:R-:W-:Y:S02]  /*104d0*/  @!P5 IMAD.X R29, R147, 0x1, R29, P3 ;  /* 0x00000001931dd824 */ /* 0x000fe400018e061d */
[----:B------:R-:W-:Y:S01]  /*104e0*/  @!P0 STG.E.U8 desc[UR20][R92.64+0x1], R193 ;  /* 0x000001c15c008986 */ /* 0x000fe2000c101114 */
[----:B------:R-:W-:-:S03]  /*104f0*/  ISETP.LT.OR P4, PT, R36, 0x31, !P1 ;  /* 0x000000312400780c */ /* 0x000fc60004f81670 */
[----:B------:R0:W-:Y:S01]  /*10500*/  @!P5 STG.E.U8 desc[UR20][R28.64], R79 ;  /* 0x0000004f1c00d986 */ /* 0x0001e2000c101114 */
[----:B------:R-:W-:Y:S01]  /*10510*/  ISETP.LT.OR P5, PT, R36, 0x32, !P1 ;  /* 0x000000322400780c */ /* 0x000fe20004fa1670 */
[----:B------:R-:W-:Y:S01]  /*10520*/  IMAD.U32 R70, RZ, RZ, UR14 ;  /* 0x0000000eff467e24 */ /* 0x000fe2000f8e00ff */
[----:B0-----:R-:W0:Y:S01]  /*10530*/  @!P2 LDC.64 R28, c[0x0][0x5c0] ;  /* 0x00017000ff1cab82 */ /* 0x001e220000000a00 */
[----:B------:R-:W-:-:S06]  /*10540*/  IMAD.U32 R71, RZ, RZ, UR12 ;  /* 0x0000000cff477e24 */ /* 0x000fcc000f8e00ff */
[----:B------:R-:W-:Y:S01]  /*10550*/  @!P4 IADD3 R70, P0, P6, R70, UR28, R26 ;  /* 0x0000001c4646cc10 */ /* 0x000fe2000fe1e01a */
[----:B------:R-:W-:Y:S02]  /*10560*/  IMAD.U32 R75, RZ, RZ, UR14 ;  /* 0x0000000eff4b7e24 */ /* 0x000fe4000f8e00ff */
[----:B------:R-:W-:Y:S01]  /*10570*/  IMAD.U32 R77, RZ, RZ, UR12 ;  /* 0x0000000cff4d7e24 */ /* 0x000fe2000f8e00ff */
[----:B------:R-:W-:Y:S02]  /*10580*/  @!P4 IADD3.X R71, R71, UR27, R38, P0, P6 ;  /* 0x0000001b4747cc10 */ /* 0x000fe400087ec426 */
[----:B------:R-:W-:Y:S02]  /*10590*/  @!P5 IADD3 R75, P3, P6, R75, UR28, R26 ;  /* 0x0000001c4b4bdc10 */ /* 0x000fe4000fe7e01a */
[----:B------:R-:W-:Y:S02]  /*105a0*/  LOP3.LUT P0, RZ, R30, 0x10, RZ, 0xc0, !PT ;  /* 0x000000101eff7812 */ /* 0x000fe4000780c0ff */
[----:B------:R-:W-:-:S02]  /*105b0*/  @!P5 IADD3.X R74, R77, UR27, R38, P3, P6 ;  /* 0x0000001b4d4adc10 */ /* 0x000fc40009fec426 */
[----:B------:R-:W-:-:S04]  /*105c0*/  LOP3.LUT R30, R30, 0xfffffffe, RZ, 0xc0, !PT ;  /* 0xfffffffe1e1e7812 */ /* 0x000fc800078ec0ff */
[----:B------:R-:W-:Y:S02]  /*105d0*/  @P4 LOP3.LUT R30, R30, 0x1, RZ, 0xfc, !PT ;  /* 0x000000011e1e4812 */ /* 0x000fe400078efcff */
[----:B0-----:R-:W-:Y:S02]  /*105e0*/  @!P2 IADD3 R28, P6, R130, R28, RZ ;  /* 0x0000001c821ca210 */ /* 0x001fe40007fde0ff */
[----:B------:R-:W-:-:S03]  /*105f0*/  LOP3.LUT R30, R30, 0xfffffffd, RZ, 0xc0, !PT ;  /* 0xfffffffd1e1e7812 */ /* 0x000fc600078ec0ff */
[----:B------:R-:W-:Y:S01]  /*10600*/  @!P2 IMAD.X R29, R134, 0x1, R29, P6 ;  /* 0x00000001861da824 */ /* 0x000fe200030e061d */
[C---:B------:R-:W-:Y:S02]  /*10610*/  ISETP.LT.OR P6, PT, R36.reuse, 0x39, !P1 ;  /* 0x000000392400780c */ /* 0x040fe40004fc1670 */
[----:B------:R-:W-:Y:S02]  /*10620*/  ISETP.LT.OR P1, PT, R36, 0x3a, !P1 ;  /* 0x0000003a2400780c */ /* 0x000fe40004f21670 */
[----:B------:R-:W-:Y:S01]  /*10630*/  @P5 LOP3.LUT R30, R30, 0x2, RZ, 0xfc, !PT ;  /* 0x000000021e1e5812 */ /* 0x000fe200078efcff */
[----:B------:R-:W-:Y:S01]  /*10640*/  IMAD.U32 R77, RZ, RZ, UR14 ;  /* 0x0000000eff4d7e24 */ /* 0x000fe2000f8e00ff */
[----:B------:R-:W-:Y:S02]  /*10650*/  F2FP.SATFINITE.E4M3.F32.PACK_AB_MERGE_C R191, RZ, R191, RZ ;  /* 0x000000bfffbf723e */ /* 0x000fe400048070ff */
[----:B------:R-:W-:Y:S01]  /*10660*/  LOP3.LUT R30, R30, 0xfffffffb, RZ, 0xc0, !PT ;  /* 0xfffffffb1e1e7812 */ /* 0x000fe200078ec0ff */
[----:B------:R-:W-:-:S02]  /*10670*/  IMAD.U32 R76, RZ, RZ, UR12 ;  /* 0x0000000cff4c7e24 */ /* 0x000fc4000f8e00ff */
[----:B------:R0:W-:Y:S01]  /*10680*/  @!P2 STG.E.U8 desc[UR20][R28.64+0x1], R191 ;  /* 0x000001bf1c00a986 */ /* 0x0001e2000c101114 */
[----:B------:R-:W-:Y:S01]  /*10690*/  IMAD.U32 R93, RZ, RZ, UR14 ;  /* 0x0000000eff5d7e24 */ /* 0x000fe2000f8e00ff */
[----:B------:R-:W-:Y:S02]  /*106a0*/  @!P6 IADD3 R77, P4, P5, R77, UR28, R26 ;  /* 0x0000001c4d4dec10 */ /* 0x000fe4000fd9e01a */
[----:B------:R-:W-:Y:S01]  /*106b0*/  @P6 LOP3.LUT R30, R30, 0x4, RZ, 0xfc, !PT ;  /* 0x000000041e1e6812 */ /* 0x000fe200078efcff */
[----:B------:R-:W-:Y:S01]  /*106c0*/  IMAD.U32 R79, RZ, RZ, UR12 ;  /* 0x0000000cff4f7e24 */ /* 0x000fe2000f8e00ff */
[----:B------:R-:W-:Y:S01]  /*106d0*/  @!P6 IADD3.X R76, R76, UR27, R38, P4, P5 ;  /* 0x0000001b4c4cec10 */ /* 0x000fe2000a7ea426 */
[----:B0-----:R-:W0:Y:S01]  /*106e0*/  @!P0 LDC.64 R28, c[0x0][0x5c0] ;  /* 0x00017000ff1c8b82 */ /* 0x001e220000000a00 */
[----:B------:R-:W-:Y:S02]  /*106f0*/  @!P1 IADD3 R78, P2, P4, R93, UR28, R26 ;  /* 0x0000001c5d4e9c10 */ /* 0x000fe4000fc5e01a */
[----:B------:R-:W-:-:S02]  /*10700*/  LOP3.LUT R30, R30, 0xfffffff7, RZ, 0xc0, !PT ;  /* 0xfffffff71e1e7812 */ /* 0x000fc400078ec0ff */
[----:B------:R-:W-:Y:S02]  /*10710*/  @!P1 IADD3.X R79, R79, UR27, R38, P2, P4 ;  /* 0x0000001b4f4f9c10 */ /* 0x000fe400097e8426 */
[----:B------:R-:W-:Y:S02]  /*10720*/  @P1 LOP3.LUT R30, R30, 0x8, RZ, 0xfc, !PT ;  /* 0x000000081e1e1812 */ /* 0x000fe400078efcff */
[C---:B------:R-:W-:Y:S02]  /*10730*/  LOP3.LUT P1, RZ, R0.reuse, 0x10000000, RZ, 0xc0, !PT ;  /* 0x1000000000ff7812 */ /* 0x040fe4000782c0ff */
[----:B------:R-:W-:Y:S02]  /*10740*/  F2FP.SATFINITE.E4M3.F32.PACK_AB_MERGE_C R93, RZ, R190, RZ ;  /* 0x000000beff5d723e */ /* 0x000fe400048070ff */
[----:B------:R-:W-:Y:S02]  /*10750*/  LOP3.LUT P3, RZ, R0, 0x8000000, RZ, 0xc0, !PT ;  /* 0x0800000000ff7812 */ /* 0x000fe4000786c0ff */
[----:B------:R-:W-:-:S02]  /*10760*/  LOP3.LUT P6, RZ, R31, 0x2000000, RZ, 0xc0, !PT ;  /* 0x020000001fff7812 */ /* 0x000fc400078cc0ff */
[----:B------:R-:W-:-:S05]  /*10770*/  F2FP.SATFINITE.E4M3.F32.PACK_AB_MERGE_C R189, RZ, R189, RZ ;  /* 0x000000bdffbd723e */ /* 0x000fca00048070ff */
[----:B------:R-:W-:Y:S01]  /*10780*/  @!P1 STG.E.U8 desc[UR20][R106.64+0x8], R93 ;  /* 0x0000085d6a009986 */ /* 0x000fe2000c101114 */
[----:B0-----:R-:W-:Y:S02]  /*10790*/  @!P0 IADD3 R28, P1, R138, R28, RZ ;  /* 0x0000001c8a1c8210 */ /* 0x001fe40007f3e0ff */
[----:B------:R-:W-:-:S03]  /*107a0*/  F2FP.SATFINITE.E4M3.F32.PACK_AB_MERGE_C R95, RZ, R188, RZ ;  /* 0x000000bcff5f723e */ /* 0x000fc600048070ff */
[----:B------:R-:W-:Y:S01]  /*107b0*/  @!P0 IMAD.X R29, R151, 0x1, R29, P1 ;  /* 0x00000001971d8824 */ /* 0x000fe200008e061d */
[----:B------:R-:W-:Y:S04]  /*107c0*/  @!P3 STG.E.U8 desc[UR20][R102.64+0x9], R189 ;  /* 0x000009bd6600b986 */ /* 0x000fe8000c101114 */
[----:B------:R0:W-:Y:S02]  /*107d0*/  @!P0 STG.E.U8 desc[UR20][R28.64+0x8], R95 ;  /* 0x0000085f1c008986 */ /* 0x0001e4000c101114 */
[----:B0-----:R-:W0:Y:S01]  /*107e0*/  @!P6 LDC.64 R28, c[0x0][0x5c0] ;  /* 0x00017000ff1ceb82 */ /* 0x001e220000000a00 */
[----:B------:R-:W-:Y:S02]  /*107f0*/  LOP3.LUT P2, RZ, R31, 0x1000000, RZ, 0xc0, !PT ;  /* 0x010000001fff7812 */ /* 0x000fe4000784c0ff */
[----:B------:R-:W-:-:S02]  /*10800*/  F2FP.SATFINITE.E4M3.F32.PACK_AB_MERGE_C R187, RZ, R187, RZ ;  /* 0x000000bbffbb723e */ /* 0x000fc400048070ff */
[----:B0-----:R-:W-:-:S05]  /*10810*/  @!P6 IADD3 R28, P0, R146, R28, RZ ;  /* 0x0000001c921ce210 */ /* 0x001fca0007f1e0ff */
[----:B------:R-:W-:-:S05]  /*10820*/  @!P6 IMAD.X R29, R216, 0x1, R29, P0 ;  /* 0x00000001d81de824 */ /* 0x000fca00000e061d */
[----:B------:R0:W-:Y:S02]  /*10830*/  @!P6 STG.E.U8 desc[UR20][R28.64+0x9], R187 ;  /* 0x000009bb1c00e986 */ /* 0x0001e4000c101114 */
[----:B0-----:R-:W0:Y:S01]  /*10840*/  @!P2 LDC.64 R28, c[0x0][0x5c0] ;  /* 0x00017000ff1cab82 */ /* 0x001e220000000a00 */
[C---:B------:R-:W-:Y:S02]  /*10850*/  LOP3.LUT P1, RZ, R0.reuse, 0x800000, RZ, 0xc0, !PT ;  /* 0x0080000000ff7812 */ /* 0x040fe4000782c0ff */
[C---:B------:R-:W-:Y:S02]  /*10860*/  LOP3.LUT P5, RZ, R0.reuse, 0x4000000, RZ, 0xc0, !PT ;  /* 0x0400000000ff7812 */ /* 0x040fe400078ac0ff */
[----:B------:R-:W-:Y:S02]  /*10870*/  LOP3.LUT P4, RZ, R0, 0x2000000, RZ, 0xc0, !PT ;  /* 0x0200000000ff7812 */ /* 0x000fe4000788c0ff */
[----:B------:R-:W-:Y:S02]  /*10880*/  P2R R92, PR, RZ, 0x2 ;  /* 0x00000002ff5c7803 */ /* 0x000fe40000000000 */
[----:B------:R-:W-:-:S02]  /*10890*/  LOP3.LUT P1, RZ, R31, 0x800000, RZ, 0xc0, !PT ;  /* 0x008000001fff7812 */ /* 0x000fc4000782c0ff */
[----:B------:R-:W-:Y:S02]  /*108a0*/  F2FP.SATFINITE.E4M3.F32.PACK_AB_MERGE_C R93, RZ, R186, RZ ;  /* 0x000000baff5d723e */ /* 0x000fe400048070ff */
[----:B------:R-:W-:Y:S02]  /*108b0*/  F2FP.SATFINITE.E4M3.F32.PACK_AB_MERGE_C R185, RZ, R185, RZ ;  /* 0x000000b9ffb9723e */ /* 0x000fe400048070ff */
[----:B------:R-:W-:Y:S01]  /*108c0*/  F2FP.SATFINITE.E4M3.F32.PACK_AB_MERGE_C R95, RZ, R184, RZ ;  /* 0x000000b8ff5f723e */ /* 0x000fe200048070ff */
[----:B------:R-:W-:Y:S01]  /*108d0*/  @!P5 STG.E.U8 desc[UR20][R114.64+0x10], R93 ;  /* 0x0000105d7200d986 */ /* 0x000fe2000c101114 */
[----:B0-----:R-:W-:-:S03]  /*108e0*/  @!P2 IADD3 R28, P0, R217, R28, RZ ;  /* 0x0000001cd91ca210 */ /* 0x001fc60007f1e0ff */
[----:B------:R-:W-:Y:S02]  /*108f0*/  @!P4 STG.E.U8 desc[UR20][R110.64+0x11], R185 ;  /* 0x000011b96e00c986 */ /* 0x000fe4000c101114 */
[----:B------:R-:W-:-:S05]  /*10900*/  @!P2 IMAD.X R29, R218, 0x1, R29, P0 ;  /* 0x00000001da1da824 */ /* 0x000fca00000e061d */
[----:B------:R0:W-:Y:S02]  /*10910*/  @!P2 STG.E.U8 desc[UR20][R28.64+0x10], R95 ;  /* 0x0000105f1c00a986 */ /* 0x0001e4000c101114 */
[----:B0-----:R-:W0:Y:S01]  /*10920*/  @!P1 LDC.64 R28, c[0x0][0x5c0] ;  /* 0x00017000ff1c9b82 */ /* 0x001e220000000a00 */
[----:B------:R-:W-:Y:S02]  /*10930*/  LOP3.LUT P3, RZ, R31, 0x400000, RZ, 0xc0, !PT ;  /* 0x004000001fff7812 */ /* 0x000fe4000786c0ff */
[----:B------:R-:W-:Y:S02]  /*10940*/  F2FP.SATFINITE.E4M3.F32.PACK_AB_MERGE_C R183, RZ, R183, RZ ;  /* 0x000000b7ffb7723e */ /* 0x000fe400048070ff */
[----:B0-----:R-:W-:-:S05]  /*10950*/  @!P1 IADD3 R28, P0, R145, R28, RZ ;  /* 0x0000001c911c9210 */ /* 0x001fca0007f1e0ff */
[----:B------:R-:W-:-:S05]  /*10960*/  @!P1 IMAD.X R29, R214, 0x1, R29, P0 ;  /* 0x00000001d61d9824 */ /* 0x000fca00000e061d */
[----:B------:R0:W-:Y:S01]  /*10970*/  @!P1 STG.E.U8 desc[UR20][R28.64+0x11], R183 ;  /* 0x000011b71c009986 */ /* 0x0001e2000c101114 */
[----:B------:R-:W-:Y:S01]  /*10980*/  LOP3.LUT P0, RZ, R0, 0x1000000, RZ, 0xc0, !PT ;  /* 0x0100000000ff7812 */ /* 0x000fe2000780c0ff */
[----:B0-----:R-:W0:Y:S01]  /*10990*/  @!P3 LDC.64 R28, c[0x0][0x5c0] ;  /* 0x00017000ff1cbb82 */ /* 0x001e220000000a00 */
[----:B------:R-:W-:Y:S02]  /*109a0*/  F2FP.SATFINITE.E4M3.F32.PACK_AB_MERGE_C R93, RZ, R182, RZ ;  /* 0x000000b6ff5d723e */ /* 0x000fe400048070ff */
[----:B------:R-:W-:Y:S02]  /*109b0*/  ISETP.NE.AND P1, PT, R92, RZ, PT ;  /* 0x000000ff5c00720c */ /* 0x000fe40003f25270 */
[----:B------:R-:W-:-:S07]  /*109c0*/  LOP3.LUT P6, RZ, R31, 0x200000, RZ, 0xc0, !PT ;  /* 0x002000001fff7812 */ /* 0x000fce00078cc0ff */
[----:B------:R-:W-:Y:S01]  /*109d0*/  @!P0 STG.E.U8 desc[UR20][R122.64+0x18], R93 ;  /* 0x0000185d7a008986 */ /* 0x000fe2000c101114 */
[----:B------:R-:W-:Y:S02]  /*109e0*/  F2FP.SATFINITE.E4M3.F32.PACK_AB_MERGE_C R181, RZ, R181, RZ ;  /* 0x000000b5ffb5723e */ /* 0x000fe400048070ff */
[----:B------:R-:W-:Y:S02]  /*109f0*/  F2FP.SATFINITE.E4M3.F32.PACK_AB_MERGE_C R95, RZ, R180, RZ ;  /* 0x000000b4ff5f723e */ /* 0x000fe400048070ff */
[----:B0-----:R-:W-:Y:S01]  /*10a00*/  @!P3 IADD3 R28, P0, R137, R28, RZ ;  /* 0x0000001c891cb210 */ /* 0x001fe20007f1e0ff */
[----:B------:R-:W-:Y:S04]  /*10a10*/  @!P1 STG.E.U8 desc[UR20][R118.64+0x19], R181 ;  /* 0x000019b576009986 */ /* 0x000fe8000c101114 */
[----:B------:R-:W-:-:S05]  /*10a20*/  @!P3 IMAD.X R29, R150, 0x1, R29, P0 ;  /* 0x00000001961db824 */ /* 0x000fca00000e061d */
[----:B------:R0:W-:Y:S02]  /*10a30*/  @!P3 STG.E.U8 desc[UR20][R28.64+0x18], R95 ;  /* 0x0000185f1c00b986 */ /* 0x0001e4000c101114 */
[----:B0-----:R-:W0:Y:S01]  /*10a40*/  @!P6 LDC.64 R28, c[0x0][0x5c0] ;  /* 0x00017000ff1ceb82 */ /* 0x001e220000000a00 */
[----:B------:R-:W-:Y:S02]  /*10a50*/  LOP3.LUT P2, RZ, R31, 0x100000, RZ, 0xc0, !PT ;  /* 0x001000001fff7812 */ /* 0x000fe4000784c0ff */
[----:B------:R-:W-:Y:S02]  /*10a60*/  F2FP.SATFINITE.E4M3.F32.PACK_AB_MERGE_C R179, RZ, R179, RZ ;  /* 0x000000b3ffb3723e */ /* 0x000fe400048070ff */
        /* <DEDUP_REMOVED lines=56> */
[----:B------:R-:W-:Y:S02]  /*10df0*/  F2FP.SATFINITE.E4M3.F32.PACK_AB_MERGE_C R167, RZ, R167, RZ ;  /* 0x000000a7ffa7723e */ /* 0x000fe400048070ff */
[----:B0-----:R-:W-:-:S05]  /*10e00*/  @!P3 IADD3 R28, P0, R141, R28, RZ ;  /* 0x0000001c8d1cb210 */ /* 0x001fca0007f1e0ff */
[----:B------:R-:W-:-:S05]  /*10e10*/  @!P3 IMAD.X R29, R206, 0x1, R29, P0 ;  /* 0x00000001ce1db824 */ /* 0x000fca00000e061d */
[----:B------:R0:W-:Y:S01]  /*10e20*/  @!P3 STG.E.U8 desc[UR20][R28.64+0x31], R167 ;  /* 0x000031a71c00b986 */ /* 0x0001e2000c101114 */
[----:B------:R-:W-:Y:S02]  /*10e30*/  ISETP.NE.AND P3, PT, R92, RZ, PT ;  /* 0x000000ff5c00720c */ /* 0x000fe40003f65270 */
[----:B------:R-:W-:-:S11]  /*10e40*/  LOP3.LUT P0, RZ, R0, 0x8000, RZ, 0xc0, !PT ;  /* 0x0000800000ff7812 */ /* 0x000fd6000780c0ff */
[----:B0-----:R-:W0:Y:S01]  /*10e50*/  @!P3 LDC.64 R28, c[0x0][0x5c0] ;  /* 0x00017000ff1cbb82 */ /* 0x001e220000000a00 */
[----:B------:R-:W-:Y:S02]  /*10e60*/  F2FP.SATFINITE.E4M3.F32.PACK_AB_MERGE_C R93, RZ, R166, RZ ;  /* 0x000000a6ff5d723e */ /* 0x000fe400048070ff */
[----:B------:R-:W-:Y:S02]  /*10e70*/  LOP3.LUT P1, RZ, R0, 0x4000, RZ, 0xc0, !PT ;  /* 0x0000400000ff7812 */ /* 0x000fe4000782c0ff */
[----:B------:R-:W-:Y:S01]  /*10e80*/  LOP3.LUT P2, RZ, R31, 0x1000, RZ, 0xc0, !PT ;  /* 0x000010001fff7812 */ /* 0x000fe2000784c0ff */
[----:B------:R-:W-:Y:S01]  /*10e90*/  @!P0 STG.E.U8 desc[UR20][R88.64+0x38], R93 ;  /* 0x0000385d58008986 */ /* 0x000fe2000c101114 */
[----:B------:R-:W-:Y:S02]  /*10ea0*/  F2FP.SATFINITE.E4M3.F32.PACK_AB_MERGE_C R165, RZ, R165, RZ ;  /* 0x000000a5ffa5723e */ /* 0x000fe400048070ff */
[----:B------:R-:W-:Y:S02]  /*10eb0*/  F2FP.SATFINITE.E4M3.F32.PACK_AB_MERGE_C R95, RZ, R164, RZ ;  /* 0x000000a4ff5f723e */ /* 0x000fe400048070ff */
[----:B0-----:R-:W-:-:S05]  /*10ec0*/  @!P3 IADD3 R28, P0, R135, R28, RZ ;  /* 0x0000001c871cb210 */ /* 0x001fca0007f1e0ff */
[----:B------:R-:W-:Y:S01]  /*10ed0*/  @!P1 STG.E.U8 desc[UR20][R84.64+0x39], R165 ;  /* 0x000039a554009986 */ /* 0x000fe2000c101114 */
        /* <DEDUP_REMOVED lines=24> */
[----:B------:R-:W-:-:S04]  /*11060*/  LOP3.LUT P6, RZ, R0, 0x80, RZ, 0xc0, !PT ;  /* 0x0000008000ff7812 */ /* 0x000fc800078cc0ff */
[----:B------:R-:W-:Y:S02]  /*11070*/  P2R R80, PR, RZ, 0x40 ;  /* 0x00000040ff507803 */ /* 0x000fe40000000000 */
[----:B------:R-:W-:Y:S02]  /*11080*/  LOP3.LUT P6, RZ, R31, 0x200, RZ, 0xc0, !PT ;  /* 0x000002001fff7812 */ /* 0x000fe400078cc0ff */
[----:B------:R-:W-:-:S03]  /*11090*/  F2FP.SATFINITE.E4M3.F32.PACK_AB_MERGE_C R159, RZ, R159, RZ ;  /* 0x0000009fff9f723e */ /* 0x000fc600048070ff */
[----:B------:R-:W1:Y:S01]  /*110a0*/  @!P2 LDC.64 R72, c[0x0][0x5c0] ;  /* 0x00017000ff48ab82 */ /* 0x000e620000000a00 */
[----:B0-----:R-:W-:-:S05]  /*110b0*/  @!P3 IADD3 R28, P0, R139, R28, RZ ;  /* 0x0000001c8b1cb210 */ /* 0x001fca0007f1e0ff */
[----:B------:R-:W-:Y:S01]  /*110c0*/  @!P3 IMAD.X R29, R202, 0x1, R29, P0 ;  /* 0x00000001ca1db824 */ /* 0x000fe200000e061d */
[----:B------:R-:W-:Y:S02]  /*110d0*/  LOP3.LUT P0, RZ, R31, 0x800, RZ, 0xc0, !PT ;  /* 0x000008001fff7812 */ /* 0x000fe4000780c0ff */
[----:B------:R-:W-:Y:S02]  /*110e0*/  ISETP.NE.AND P3, PT, R84, RZ, PT ;  /* 0x000000ff5400720c */ /* 0x000fe40003f65270 */
[----:B------:R-:W-:-:S09]  /*110f0*/  LOP3.LUT P1, RZ, R0, 0x100, RZ, 0xc0, !PT ;  /* 0x0000010000ff7812 */ /* 0x000fd2000782c0ff */
[----:B------:R0:W-:Y:S01]  /*11100*/  @!P0 STG.E.U8 desc[UR20][R28.64+0x1], R159 ;  /* 0x0000019f1c008986 */ /* 0x0001e2000c101114 */
[----:B------:R-:W-:Y:S01]  /*11110*/  LOP3.LUT P4, RZ, R31, 0x100, RZ, 0xc0, !PT ;  /* 0x000001001fff7812 */ /* 0x000fe2000788c0ff */
[----:B0-----:R-:W0:Y:S01]  /*11120*/  @!P6 LDC.64 R28, c[0x0][0x5c0] ;  /* 0x00017000ff1ceb82 */ /* 0x001e220000000a00 */
[----:B------:R-:W-:Y:S02]  /*11130*/  F2FP.SATFINITE.E4M3.F32.PACK_AB_MERGE_C R81, RZ, R158, RZ ;  /* 0x0000009eff51723e */ /* 0x000fe400048070ff */
[----:B------:R-:W-:Y:S02]  /*11140*/  F2FP.SATFINITE.E4M3.F32.PACK_AB_MERGE_C R157, RZ, R157, RZ ;  /* 0x0000009dff9d723e */ /* 0x000fe400048070ff */
[----:B-1----:R-:W-:Y:S01]  /*11150*/  @!P2 IADD3 R72, P0, R133, R72, RZ ;  /* 0x000000488548a210 */ /* 0x002fe20007f1e0ff */
[----:B------:R-:W-:Y:S01]  /*11160*/  @!P3 STG.E.U8 desc[UR20][R66.64+0x8], R81 ;  /* 0x000008514200b986 */ /* 0x000fe2000c101114 */
[----:B------:R-:W-:-:S03]  /*11170*/  LOP3.LUT P3, RZ, R31, 0x80, RZ, 0xc0, !PT ;  /* 0x000000801fff7812 */ /* 0x000fc6000786c0ff */
[----:B------:R1:W-:Y:S01]  /*11180*/  @!P1 STG.E.U8 desc[UR20][R62.64+0x9], R157 ;  /* 0x0000099d3e009986 */ /* 0x0003e2000c101114 */
[----:B------:R-:W-:Y:S01]  /*11190*/  @!P2 IMAD.X R73, R132, 0x1, R73, P0 ;  /* 0x000000018449a824 */ /* 0x000fe200000e0649 */
[----:B------:R-:W-:Y:S01]  /*111a0*/  F2FP.SATFINITE.E4M3.F32.PACK_AB_MERGE_C R85, RZ, R156, RZ ;  /* 0x0000009cff55723e */ /* 0x000fe200048070ff */
[----:B-1----:R-:W1:Y:S01]  /*111b0*/  @!P4 LDC.64 R62, c[0x0][0x5c0] ;  /* 0x00017000ff3ecb82 */ /* 0x002e620000000a00 */
[----:B0-----:R-:W-:-:S05]  /*111c0*/  @!P6 IADD3 R28, P0, R129, R28, RZ ;  /* 0x0000001c811ce210 */ /* 0x001fca0007f1e0ff */
[----:B------:R-:W-:Y:S01]  /*111d0*/  @!P6 IMAD.X R29, R128, 0x1, R29, P0 ;  /* 0x00000001801de824 */ /* 0x000fe200000e061d */
[C---:B------:R-:W-:Y:S01]  /*111e0*/  LOP3.LUT P0, RZ, R31.reuse, 0x200, RZ, 0xc0, !PT ;  /* 0x000002001fff7812 */ /* 0x040fe2000780c0ff */
[----:B------:R0:W-:Y:S01]  /*111f0*/  @!P2 STG.E.U8 desc[UR20][R72.64+0x8], R85 ;  /* 0x000008554800a986 */ /* 0x0001e2000c101114 */
[----:B------:R-:W-:Y:S02]  /*11200*/  F2FP.SATFINITE.E4M3.F32.PACK_AB_MERGE_C R155, RZ, R155, RZ ;  /* 0x0000009bff9b723e */ /* 0x000fe400048070ff */
[----:B------:R-:W-:Y:S02]  /*11210*/  ISETP.NE.AND P6, PT, R80, RZ, PT ;  /* 0x000000ff5000720c */ /* 0x000fe40003fc5270 */
[----:B------:R-:W-:Y:S01]  /*11220*/  LOP3.LUT P5, RZ, R0, 0x20, RZ, 0xc0, !PT ;  /* 0x0000002000ff7812 */ /* 0x000fe200078ac0ff */
[----:B0-----:R-:W0:Y:S01]  /*11230*/  @!P3 LDC.64 R72, c[0x0][0x5c0] ;  /* 0x00017000ff48bb82 */ /* 0x001e220000000a00 */
[----:B------:R-:W-:-:S05]  /*11240*/  LOP3.LUT P1, RZ, R31, 0x8, RZ, 0xc0, !PT ;  /* 0x000000081fff7812 */ /* 0x000fca000782c0ff */
[----:B------:R4:W-:Y:S01]  /*11250*/  @!P0 STG.E.U8 desc[UR20][R28.64+0x9], R155 ;  /* 0x0000099b1c008986 */ /* 0x0009e2000c101114 */
[----:B-1----:R-:W-:Y:S02]  /*11260*/  @!P4 IADD3 R62, P0, R99, R62, RZ ;  /* 0x0000003e633ec210 */ /* 0x002fe40007f1e0ff */
[----:B------:R-:W-:Y:S02]  /*11270*/  F2FP.SATFINITE.E4M3.F32.PACK_AB_MERGE_C R67, RZ, R154, RZ ;  /* 0x0000009aff43723e */ /* 0x000fe400048070ff */
[----:B------:R-:W-:Y:S01]  /*11280*/  F2FP.SATFINITE.E4M3.F32.PACK_AB_MERGE_C R153, RZ, R153, RZ ;  /* 0x00000099ff99723e */ /* 0x000fe200048070ff */
[----:B------:R-:W-:Y:S02]  /*11290*/  @!P4 IMAD.X R63, R98, 0x1, R63, P0 ;  /* 0x00000001623fc824 */ /* 0x000fe400000e063f */
[----:B------:R-:W-:Y:S01]  /*112a0*/  @!P6 STG.E.U8 desc[UR20][R58.64+0x10], R67 ;  /* 0x000010433a00e986 */ /* 0x000fe2000c101114 */
[----:B----4-:R-:W-:-:S03]  /*112b0*/  F2FP.SATFINITE.E4M3.F32.PACK_AB_MERGE_C R29, RZ, R152, RZ ;  /* 0x00000098ff1d723e */ /* 0x010fc600048070ff */
[----:B------:R-:W-:Y:S04]  /*112c0*/  @!P5 STG.E.U8 desc[UR20][R56.64+0x11], R153 ;  /* 0x000011993800d986 */ /* 0x000fe8000c101114 */
[----:B------:R1:W-:Y:S01]  /*112d0*/  @!P4 STG.E.U8 desc[UR20][R62.64+0x10], R29 ;  /* 0x0000101d3e00c986 */ /* 0x0003e2000c101114 */
[----:B0-----:R-:W-:Y:S01]  /*112e0*/  @!P3 IADD3 R94, P0, R94, R72, RZ ;  /* 0x000000485e5eb210 */ /* 0x001fe20007f1e0ff */
[----:B-1----:R-:W0:Y:S04]  /*112f0*/  @!P1 LDC.64 R28, c[0x0][0x5c0] ;  /* 0x00017000ff1c9b82 */ /* 0x002e280000000a00 */
[----:B------:R-:W-:Y:S01]  /*11300*/  @!P3 IMAD.X R95, R91, 0x1, R73, P0 ;  /* 0x000000015b5fb824 */ /* 0x000fe200000e0649 */
[----:B------:R-:W-:Y:S01]  /*11310*/  LOP3.LUT P0, RZ, R0, 0x10, RZ, 0xc0, !PT ;  /* 0x0000001000ff7812 */ /* 0x000fe2000780c0ff */
[----:B------:R-:W-:Y:S01]  /*11320*/  FMUL R23, R23, UR23 ;  /* 0x0000001717177c20 */ /* 0x000fe20008400000 */
[----:B------:R-:W-:Y:S01]  /*11330*/  FMUL R22, R22, UR23 ;  /* 0x0000001716167c20 */ /* 0x000fe20008400000 */
[----:B------:R-:W-:-:S03]  /*11340*/  LOP3.LUT P6, RZ, R31, 0x40, RZ, 0xc0, !PT ;  /* 0x000000401fff7812 */ /* 0x000fc600078cc0ff */
[----:B------:R-:W-:Y:S02]  /*11350*/  F2FP.SATFINITE.E4M3.F32.PACK_AB_MERGE_C R23, RZ, R23, RZ ;  /* 0x00000017ff17723e */ /* 0x000fe400048070ff */
[----:B------:R-:W-:-:S03]  /*11360*/  F2FP.SATFINITE.E4M3.F32.PACK_AB_MERGE_C R57, RZ, R22, RZ ;  /* 0x00000016ff39723e */ /* 0x000fc600048070ff */
[----:B------:R1:W-:Y:S04]  /*11370*/  @!P3 STG.E.U8 desc[UR20][R94.64+0x11], R23 ;  /* 0x000011175e00b986 */ /* 0x0003e8000c101114 */
[----:B------:R-:W-:Y:S01]  /*11380*/  @!P0 STG.E.U8 desc[UR20][R54.64+0x18], R57 ;  /* 0x0000183936008986 */ /* 0x000fe2000c101114 */
[----:B0-----:R-:W-:-:S05]  /*11390*/  @!P1 IADD3 R90, P0, R90, R28, RZ ;  /* 0x0000001c5a5a9210 */ /* 0x001fca0007f1e0ff */
[----:B------:R-:W-:Y:S02]  /*113a0*/  @!P1 IMAD.X R91, R87, 0x1, R29, P0 ;  /* 0x00000001575b9824 */ /* 0x000fe400000e061d */
[----:B------:R-:W0:Y:S01]  /*113b0*/  @!P6 LDC.64 R28, c[0x0][0x5c0] ;  /* 0x00017000ff1ceb82 */ /* 0x000e220000000a00 */
[----:B------:R-:W-:Y:S01]  /*113c0*/  LOP3.LUT P2, RZ, R0, 0x8, RZ, 0xc0, !PT ;  /* 0x0000000800ff7812 */ /* 0x000fe2000784c0ff */
[----:B------:R-:W-:Y:S01]  /*113d0*/  FMUL R21, R21, UR23 ;  /* 0x0000001715157c20 */ /* 0x000fe20008400000 */
[----:B------:R-:W-:Y:S01]  /*113e0*/  LOP3.LUT P4, RZ, R31, 0x20, RZ, 0xc0, !PT ;  /* 0x000000201fff7812 */ /* 0x000fe2000788c0ff */
[----:B------:R-:W-:-:S03]  /*113f0*/  FMUL R20, R20, UR23 ;  /* 0x0000001714147c20 */ /* 0x000fc60008400000 */
[----:B------:R-:W-:Y:S02]  /*11400*/  F2FP.SATFINITE.E4M3.F32.PACK_AB_MERGE_C R21, RZ, R21, RZ ;  /* 0x00000015ff15723e */ /* 0x000fe400048070ff */
[----:B-1----:R-:W-:-:S05]  /*11410*/  F2FP.SATFINITE.E4M3.F32.PACK_AB_MERGE_C R23, RZ, R20, RZ ;  /* 0x00000014ff17723e */ /* 0x002fca00048070ff */
[----:B------:R-:W-:Y:S04]  /*11420*/  @!P2 STG.E.U8 desc[UR20][R52.64+0x19], R21 ;  /* 0x000019153400a986 */ /* 0x000fe8000c101114 */
[----:B------:R1:W-:Y:S01]  /*11430*/  @!P1 STG.E.U8 desc[UR20][R90.64+0x18], R23 ;  /* 0x000018175a009986 */ /* 0x0003e2000c101114 */
[----:B------:R-:W-:Y:S02]  /*11440*/  LOP3.LUT P5, RZ, R0, 0x4, RZ, 0xc0, !PT ;  /* 0x0000000400ff7812 */ /* 0x000fe400078ac0ff */
[----:B0-----:R-:W-:Y:S01]  /*11450*/  @!P6 IADD3 R86, P0, R86, R28, RZ ;  /* 0x0000001c5656e210 */ /* 0x001fe20007f1e0ff */
[----:B-1----:R-:W0:Y:S04]  /*11460*/  @!P4 LDC.64 R22, c[0x0][0x5c0] ;  /* 0x00017000ff16cb82 */ /* 0x002e280000000a00 */
[----:B------:R-:W-:Y:S01]  /*11470*/  @!P6 IMAD.X R87, R83, 0x1, R29, P0 ;  /* 0x000000015357e824 */ /* 0x000fe200000e061d */
[----:B------:R-:W-:Y:S01]  /*11480*/  LOP3.LUT P0, RZ, R0, 0x2, RZ, 0xc0, !PT ;  /* 0x0000000200ff7812 */ /* 0x000fe2000780c0ff */
[----:B------:R-:W-:Y:S01]  /*11490*/  FMUL R19, R19, UR23 ;  /* 0x0000001713137c20 */ /* 0x000fe20008400000 */
[----:B------:R-:W-:Y:S01]  /*114a0*/  FMUL R18, R18, UR23 ;  /* 0x0000001712127c20 */ /* 0x000fe20008400000 */
[----:B------:R-:W-:Y:S01]  /*114b0*/  FMUL R17, R17, UR23 ;  /* 0x0000001711117c20 */ /* 0x000fe20008400000 */
[----:B------:R-:W-:-:S02]  /*114c0*/  LOP3.LUT P3, RZ, R31, 0x10, RZ, 0xc0, !PT ;  /* 0x000000101fff7812 */ /* 0x000fc4000786c0ff */
[----:B------:R-:W-:Y:S02]  /*114d0*/  F2FP.SATFINITE.E4M3.F32.PACK_AB_MERGE_C R19, RZ, R19, RZ ;  /* 0x00000013ff13723e */ /* 0x000fe400048070ff */
[----:B------:R-:W-:Y:S02]  /*114e0*/  F2FP.SATFINITE.E4M3.F32.PACK_AB_MERGE_C R21, RZ, R18, RZ ;  /* 0x00000012ff15723e */ /* 0x000fe400048070ff */
[----:B------:R-:W-:Y:S01]  /*114f0*/  F2FP.SATFINITE.E4M3.F32.PACK_AB_MERGE_C R17, RZ, R17, RZ ;  /* 0x00000011ff11723e */ /* 0x000fe200048070ff */
[----:B------:R1:W-:Y:S04]  /*11500*/  @!P6 STG.E.U8 desc[UR20][R86.64+0x19], R19 ;  /* 0x000019135600e986 */ /* 0x0003e8000c101114 */
[----:B------:R-:W-:Y:S04]  /*11510*/  @!P5 STG.E.U8 desc[UR20][R50.64+0x20], R21 ;  /* 0x000020153200d986 */ /* 0x000fe8000c101114 */
[----:B------:R4:W-:Y:S01]  /*11520*/  @!P0 STG.E.U8 desc[UR20][R48.64+0x21], R17 ;  /* 0x0000211130008986 */ /* 0x0009e2000c101114 */
[----:B0-----:R-:W-:-:S05]  /*11530*/  @!P4 IADD3 R82, P0, R82, R22, RZ ;  /* 0x000000165252c210 */ /* 0x001fca0007f1e0ff */
[----:B------:R-:W-:Y:S02]  /*11540*/  @!P4 IMAD.X R83, R39, 0x1, R23, P0 ;  /* 0x000000012753c824 */ /* 0x000fe400000e0617 */
[----:B------:R-:W0:Y:S01]  /*11550*/  @!P3 LDC.64 R22, c[0x0][0x5c0] ;  /* 0x00017000ff16bb82 */ /* 0x000e220000000a00 */
[----:B------:R-:W-:Y:S01]  /*11560*/  LOP3.LUT P2, RZ, R31, 0x80000000, RZ, 0xc0, !PT ;  /* 0x800000001fff7812 */ /* 0x000fe2000784c0ff */
[----:B------:R-:W-:Y:S01]  /*11570*/  FMUL R16, R16, UR23 ;  /* 0x0000001710107c20 */ /* 0x000fe20008400000 */
[----:B------:R-:W-:Y:S01]  /*11580*/  FMUL R15, R15, UR23 ;  /* 0x000000170f0f7c20 */ /* 0x000fe20008400000 */
[----:B------:R-:W-:-:S03]  /*11590*/  FMUL R14, R14, UR23 ;  /* 0x000000170e0e7c20 */ /* 0x000fc60008400000 */
[----:B-1----:R-:W-:Y:S02]  /*115a0*/  F2FP.SATFINITE.E4M3.F32.PACK_AB_MERGE_C R19, RZ, R16, RZ ;  /* 0x00000010ff13723e */ /* 0x002fe400048070ff */
[----:B------:R-:W-:Y:S02]  /*115b0*/  F2FP.SATFINITE.E4M3.F32.PACK_AB_MERGE_C R15, RZ, R15, RZ ;  /* 0x0000000fff0f723e */ /* 0x000fe400048070ff */
[----:B----4-:R-:W-:Y:S01]  /*115c0*/  F2FP.SATFINITE.E4M3.F32.PACK_AB_MERGE_C R17, RZ, R14, RZ ;  /* 0x0000000eff11723e */ /* 0x010fe200048070ff */
[----:B------:R1:W-:Y:S01]  /*115d0*/  @!P4 STG.E.U8 desc[UR20][R82.64+0x20], R19 ;  /* 0x000020135200c986 */ /* 0x0003e2000c101114 */
[----:B0-----:R-:W-:-:S05]  /*115e0*/  @!P3 IADD3 R60, P0, R60, R22, RZ ;  /* 0x000000163c3cb210 */ /* 0x001fca0007f1e0ff */
[----:B------:R-:W-:-:S05]  /*115f0*/  @!P3 IMAD.X R61, R61, 0x1, R23, P0 ;  /* 0x000000013d3db824 */ /* 0x000fca00000e0617 */
[----:B------:R-:W-:Y:S04]  /*11600*/  @!P3 STG.E.U8 desc[UR20][R60.64+0x21], R15 ;  /* 0x0000210f3c00b986 */ /* 0x000fe8000c101114 */
[----:B------:R0:W-:Y:S01]  /*11610*/  @!P2 STG.E.U8 desc[UR20][R46.64+0x28], R17 ;  /* 0x000028112e00a986 */ /* 0x0001e2000c101114 */
[----:B------:R-:W-:Y:S02]  /*11620*/  LOP3.LUT P2, RZ, R0, 0x40000000, RZ, 0xc0, !PT ;  /* 0x4000000000ff7812 */ /* 0x000fe4000784c0ff */
[----:B------:R-:W-:-:S11]  /*11630*/  LOP3.LUT P0, RZ, R31, 0x40000000, RZ, 0xc0, !PT ;  /* 0x400000001fff7812 */ /* 0x000fd6000780c0ff */
[----:B-1----:R-:W1:Y:S01]  /*11640*/  @!P2 LDC.64 R18, c[0x0][0x5c0] ;  /* 0x00017000ff12ab82 */ /* 0x002e620000000a00 */
[----:B------:R-:W-:Y:S01]  /*11650*/  FMUL R13, R13, UR23 ;  /* 0x000000170d0d7c20 */ /* 0x000fe20008400000 */
[----:B------:R-:W-:-:S04]  /*11660*/  LOP3.LUT P3, RZ, R0, 0x80000000, RZ, 0xc0, !PT ;  /* 0x8000000000ff7812 */ /* 0x000fc8000786c0ff */
[----:B------:R-:W-:-:S05]  /*11670*/  F2FP.SATFINITE.E4M3.F32.PACK_AB_MERGE_C R13, RZ, R13, RZ ;  /* 0x0000000dff0d723e */ /* 0x000fca00048070ff */
[----:B------:R4:W-:Y:S01]  /*11680*/  @!P0 STG.E.U8 desc[UR20][R44.64+0x29], R13 ;  /* 0x0000290d2c008986 */ /* 0x0009e2000c101114 */
[----:B-1----:R-:W-:-:S05]  /*11690*/  @!P2 IADD3 R68, P0, R68, R18, RZ ;  /* 0x000000124444a210 */ /* 0x002fca0007f1e0ff */
[----:B------:R-:W-:Y:S02]  /*116a0*/  @!P2 IMAD.X R69, R69, 0x1, R19, P0 ;  /* 0x000000014545a824 */ /* 0x000fe400000e0613 */
[----:B------:R-:W1:Y:S01]  /*116b0*/  @!P3 LDC.64 R18, c[0x0][0x5c0] ;  /* 0x00017000ff12bb82 */ /* 0x000e620000000a00 */
[----:B------:R-:W-:Y:S01]  /*116c0*/  LOP3.LUT P4, RZ, R30, 0x1, RZ, 0xc0, !PT ;  /* 0x000000011eff7812 */ /* 0x000fe2000788c0ff */
[----:B------:R-:W-:-:S12]  /*116d0*/  FMUL R12, R12, UR23 ;  /* 0x000000170c0c7c20 */ /* 0x000fd80008400000 */
[----:B0-----:R-:W0:Y:S01]  /*116e0*/  @!P4 LDC.64 R16, c[0x0][0x5c0] ;  /* 0x00017000ff10cb82 */ /* 0x001e220000000a00 */
[----:B------:R-:W-:Y:S01]  /*116f0*/  FMUL R11, R11, UR23 ;  /* 0x000000170b0b7c20 */ /* 0x000fe20008400000 */
[----:B-1----:R-:W-:Y:S01]  /*11700*/  @!P3 IADD3 R64, P0, R64, R18, RZ ;  /* 0x000000124040b210 */ /* 0x002fe20007f1e0ff */
[----:B------:R-:W-:-:S04]  /*11710*/  FMUL R10, R10, UR23 ;  /* 0x000000170a0a7c20 */ /* 0x000fc80008400000 */
[----:B------:R-:W-:Y:S01]  /*11720*/  @!P3 IMAD.X R65, R65, 0x1, R19, P0 ;  /* 0x000000014141b824 */ /* 0x000fe200000e0613 */
[----:B------:R-:W-:Y:S02]  /*11730*/  LOP3.LUT P0, RZ, R31, 0x20000000, RZ, 0xc0, !PT ;  /* 0x200000001fff7812 */ /* 0x000fe4000780c0ff */
[----:B------:R-:W-:Y:S02]  /*11740*/  F2FP.SATFINITE.E4M3.F32.PACK_AB_MERGE_C R15, RZ, R12, RZ ;  /* 0x0000000cff0f723e */ /* 0x000fe400048070ff */
[----:B------:R-:W-:Y:S02]  /*11750*/  LOP3.LUT P5, RZ, R30, 0x2, RZ, 0xc0, !PT ;  /* 0x000000021eff7812 */ /* 0x000fe400078ac0ff */
[----:B------:R-:W-:Y:S02]  /*11760*/  F2FP.SATFINITE.E4M3.F32.PACK_AB_MERGE_C R11, RZ, R11, RZ ;  /* 0x0000000bff0b723e */ /* 0x000fe400048070ff */
[----:B----4-:R-:W-:Y:S01]  /*11770*/  F2FP.SATFINITE.E4M3.F32.PACK_AB_MERGE_C R13, RZ, R10, RZ ;  /* 0x0000000aff0d723e */ /* 0x010fe200048070ff */
[----:B------:R-:W-:Y:S04]  /*11780*/  @!P2 STG.E.U8 desc[UR20][R68.64+0x28], R15 ;  /* 0x0000280f4400a986 */ /* 0x000fe8000c101114 */
[----:B------:R1:W-:Y:S04]  /*11790*/  @!P3 STG.E.U8 desc[UR20][R64.64+0x29], R11 ;  /* 0x0000290b4000b986 */ /* 0x0003e8000c101114 */
[----:B------:R4:W-:Y:S01]  /*117a0*/  @!P0 STG.E.U8 desc[UR20][R42.64+0x30], R13 ;  /* 0x0000300d2a008986 */ /* 0x0009e2000c101114 */
[----:B0-----:R-:W-:-:S05]  /*117b0*/  @!P4 IADD3 R70, P0, R70, R16, RZ ;  /* 0x000000104646c210 */ /* 0x001fca0007f1e0ff */
[----:B------:R-:W-:Y:S02]  /*117c0*/  @!P4 IMAD.X R71, R71, 0x1, R17, P0 ;  /* 0x000000014747c824 */ /* 0x000fe400000e0611 */
[----:B------:R-:W0:Y:S01]  /*117d0*/  @!P5 LDC.64 R16, c[0x0][0x5c0] ;  /* 0x00017000ff10db82 */ /* 0x000e220000000a00 */
[----:B------:R-:W-:Y:S01]  /*117e0*/  LOP3.LUT P6, RZ, R30, 0x4, RZ, 0xc0, !PT ;  /* 0x000000041eff7812 */ /* 0x000fe200078cc0ff */
[----:B------:R-:W-:Y:S01]  /*117f0*/  FMUL R8, R8, UR23 ;  /* 0x0000001708087c20 */ /* 0x000fe20008400000 */
[----:B------:R-:W-:Y:S01]  /*11800*/  LOP3.LUT P2, RZ, R31, 0x10000000, RZ, 0xc0, !PT ;  /* 0x100000001fff7812 */ /* 0x000fe2000784c0ff */
[----:B------:R-:W-:Y:S01]  /*11810*/  FMUL R9, R9, UR23 ;  /* 0x0000001709097c20 */ /* 0x000fe20008400000 */
[----:B------:R-:W-:Y:S02]  /*11820*/  LOP3.LUT P1, RZ, R30, 0x8, RZ, 0xc0, !PT ;  /* 0x000000081eff7812 */ /* 0x000fe4000782c0ff */
[----:B-1----:R-:W-:-:S07]  /*11830*/  F2FP.SATFINITE.E4M3.F32.PACK_AB_MERGE_C R11, RZ, R8, RZ ;  /* 0x00000008ff0b723e */ /* 0x002fce00048070ff */
[----:B------:R-:W1:Y:S01]  /*11840*/  @!P6 LDC.64 R18, c[0x0][0x5c0] ;  /* 0x00017000ff12eb82 */ /* 0x000e620000000a00 */
[----:B------:R-:W-:Y:S01]  /*11850*/  LOP3.LUT P3, RZ, R31, 0x8000000, RZ, 0xc0, !PT ;  /* 0x080000001fff7812 */ /* 0x000fe2000786c0ff */
[----:B------:R-:W-:Y:S01]  /*11860*/  FMUL R7, R7, UR23 ;  /* 0x0000001707077c20 */ /* 0x000fe20008400000 */
[----:B------:R-:W-:Y:S01]  /*11870*/  F2FP.SATFINITE.E4M3.F32.PACK_AB_MERGE_C R15, RZ, R9, RZ ;  /* 0x00000009ff0f723e */ /* 0x000fe200048070ff */
[----:B------:R-:W-:Y:S01]  /*11880*/  FMUL R6, R6, UR23 ;  /* 0x0000001706067c20 */ /* 0x000fe20008400000 */
[----:B0-----:R-:W-:-:S03]  /*11890*/  @!P5 IADD3 R8, P0, R75, R16, RZ ;  /* 0x000000104b08d210 */ /* 0x001fc60007f1e0ff */
[----:B------:R0:W-:Y:S02]  /*118a0*/  @!P2 STG.E.U8 desc[UR20][R40.64+0x31], R15 ;  /* 0x0000310f2800a986 */ /* 0x0001e4000c101114 */
[----:B------:R-:W-:Y:S01]  /*118b0*/  @!P5 IMAD.X R9, R74, 0x1, R17, P0 ;  /* 0x000000014a09d824 */ /* 0x000fe200000e0611 */
[----:B------:R-:W-:Y:S01]  /*118c0*/  ISETP.GE.AND P0, PT, R37, 0x181, PT ;  /* 0x000001812500780c */ /* 0x000fe20003f06270 */
[----:B------:R-:W2:Y:S01]  /*118d0*/  @!P1 LDC.64 R16, c[0x0][0x5c0] ;  /* 0x00017000ff109b82 */ /* 0x000ea20000000a00 */
[----:B----4-:R-:W-:Y:S02]  /*118e0*/  F2FP.SATFINITE.E4M3.F32.PACK_AB_MERGE_C R13, RZ, R7, RZ ;  /* 0x00000007ff0d723e */ /* 0x010fe400048070ff */
[----:B------:R-:W-:Y:S02]  /*118f0*/  ISETP.LT.OR P2, PT, R36, 0x1, !P0 ;  /* 0x000000012400780c */ /* 0x000fe40004741670 */
[----:B0-----:R-:W-:Y:S01]  /*11900*/  F2FP.SATFINITE.E4M3.F32.PACK_AB_MERGE_C R15, RZ, R6, RZ ;  /* 0x00000006ff0f723e */ /* 0x001fe200048070ff */
[----:B------:R-:W-:Y:S04]  /*11910*/  @!P4 STG.E.U8 desc[UR20][R70.64+0x30], R11 ;  /* 0x0000300b4600c986 */ /* 0x000fe8000c101114 */
[----:B------:R0:W-:Y:S04]  /*11920*/  @!P5 STG.E.U8 desc[UR20][R8.64+0x31], R13 ;  /* 0x0000310d0800d986 */ /* 0x0001e8000c101114 */
[----:B------:R-:W-:Y:S01]  /*11930*/  @!P3 STG.E.U8 desc[UR20][R34.64+0x38], R15 ;  /* 0x0000380f2200b986 */ /* 0x000fe2000c101114 */
[----:B-1----:R-:W-:-:S02]  /*11940*/  @!P6 IADD3 R6, P3, R77, R18, RZ ;  /* 0x000000124d06e210 */ /* 0x002fc40007f7e0ff */
[----:B------:R-:W-:-:S03]  /*11950*/  LOP3.LUT P4, RZ, R31, 0x4000000, RZ, 0xc0, !PT ;  /* 0x040000001fff7812 */ /* 0x000fc6000788c0ff */
[----:B------:R-:W-:Y:S01]  /*11960*/  @!P6 IMAD.X R7, R76, 0x1, R19, P3 ;  /* 0x000000014c07e824 */ /* 0x000fe200018e0613 */
[----:B------:R-:W-:Y:S01]  /*11970*/  ISETP.LT.OR P3, PT, R36, 0x2, !P0 ;  /* 0x000000022400780c */ /* 0x000fe20004761670 */
[----:B------:R-:W1:Y:S01]  /*11980*/  @!P2 LDC.64 R18, c[0x0][0x5c0] ;  /* 0x00017000ff12ab82 */ /* 0x000e620000000a00 */
[----:B------:R-:W-:Y:S01]  /*11990*/  FMUL R5, R5, UR23 ;  /* 0x0000001705057c20 */ /* 0x000fe20008400000 */
[----:B------:R-:W-:-:S04]  /*119a0*/  FMUL R4, R4, UR23 ;  /* 0x0000001704047c20 */ /* 0x000fc80008400000 */
[----:B------:R-:W-:Y:S01]  /*119b0*/  F2FP.SATFINITE.E4M3.F32.PACK_AB_MERGE_C R5, RZ, R5, RZ ;  /* 0x00000005ff05723e */ /* 0x000fe200048070ff */
[----:B------:R-:W-:Y:S01]  /*119c0*/  FMUL R3, R3, UR23 ;  /* 0x0000001703037c20 */ /* 0x000fe20008400000 */
[----:B0-----:R-:W-:-:S03]  /*119d0*/  F2FP.SATFINITE.E4M3.F32.PACK_AB_MERGE_C R9, RZ, R4, RZ ;  /* 0x00000004ff09723e */ /* 0x001fc600048070ff */
[----:B------:R0:W-:Y:S01]  /*119e0*/  @!P4 STG.E.U8 desc[UR20][R32.64+0x39], R5 ;  /* 0x000039052000c986 */ /* 0x0001e2000c101114 */
[----:B--2---:R-:W-:Y:S01]  /*119f0*/  @!P1 IADD3 R78, P4, R78, R16, RZ ;  /* 0x000000104e4e9210 */ /* 0x004fe20007f9e0ff */
[----:B------:R-:W2:Y:S01]  /*11a00*/  @!P3 LDC.64 R12, c[0x0][0x5c0] ;  /* 0x00017000ff0cbb82 */ /* 0x000ea20000000a00 */
[----:B------:R-:W-:Y:S01]  /*11a10*/  @!P2 IMAD.MOV.U32 R4, RZ, RZ, R26 ;  /* 0x000000ffff04a224 */ /* 0x000fe200078e001a */
[----:B------:R-:W-:Y:S02]  /*11a20*/  F2FP.SATFINITE.E4M3.F32.PACK_AB_MERGE_C R11, RZ, R3, RZ ;  /* 0x00000003ff0b723e */ /* 0x000fe400048070ff */
[----:B------:R-:W-:Y:S02]  /*11a30*/  @!P1 IMAD.X R79, R79, 0x1, R17, P4 ;  /* 0x000000014f4f9824 */ /* 0x000fe400020e0611 */
[----:B0-----:R-:W-:Y:S01]  /*11a40*/  @!P2 IMAD.MOV.U32 R5, RZ, RZ, R38 ;  /* 0x000000ffff05a224 */ /* 0x001fe200078e0026 */
[----:B------:R3:W-:Y:S01]  /*11a50*/  @!P6 STG.E.U8 desc[UR20][R6.64+0x38], R9 ;  /* 0x000038090600e986 */ /* 0x0007e2000c101114 */
[----:B------:R-:W-:-:S03]  /*11a60*/  @!P2 IMAD.WIDE.U32 R4, R24, 0x180, R4 ;  /* 0x000001801804a825 */ /* 0x000fc600078e0004 */
[----:B------:R0:W-:Y:S01]  /*11a70*/  @!P1 STG.E.U8 desc[UR20][R78.64+0x39], R11 ;  /* 0x0000390b4e009986 */ /* 0x0001e2000c101114 */
[----:B------:R-:W-:Y:S01]  /*11a80*/  FMUL R8, R2, UR23 ;  /* 0x0000001702087c20 */ /* 0x000fe20008400000 */
[----:B------:R-:W-:Y:S01]  /*11a90*/  @!P2 IMAD R3, R25, 0x180, RZ ;  /* 0x000001801903a824 */ /* 0x000fe200078e02ff */
[----:B-1----:R-:W-:Y:S01]  /*11aa0*/  @!P2 IADD3 R2, P1, R4, R18, RZ ;  /* 0x000000120402a210 */ /* 0x002fe20007f3e0ff */
[----:B------:R-:W-:-:S03]  /*11ab0*/  @!P3 IMAD.MOV.U32 R4, RZ, RZ, R26 ;  /* 0x000000ffff04b224 */ /* 0x000fc600078e001a */
[----:B------:R-:W-:Y:S01]  /*11ac0*/  @!P2 IADD3.X R3, R19, R5, R3, P1, !PT ;  /* 0x000000051303a210 */ /* 0x000fe20000ffe403 */
[----:B------:R-:W-:Y:S01]  /*11ad0*/  @!P3 IMAD.MOV.U32 R5, RZ, RZ, R38 ;  /* 0x000000ffff05b224 */ /* 0x000fe200078e0026 */
[C---:B------:R-:W-:Y:S02]  /*11ae0*/  ISETP.LT.OR P4, PT, R36.reuse, 0x9, !P0 ;  /* 0x000000092400780c */ /* 0x040fe40004781670 */
[----:B------:R-:W-:Y:S01]  /*11af0*/  ISETP.LT.OR P5, PT, R36, 0xa, !P0 ;  /* 0x0000000a2400780c */ /* 0x000fe200047a1670 */
[----:B------:R-:W-:-:S04]  /*11b00*/  @!P3 IMAD.WIDE.U32 R4, R24, 0x180, R4 ;  /* 0x000001801804b825 */ /* 0x000fc800078e0004 */
[----:B---3--:R-:W-:Y:S01]  /*11b10*/  FMUL R6, R225, UR23 ;  /* 0x00000017e1067c20 */ /* 0x008fe20008400000 */
[----:B------:R-:W-:Y:S01]  /*11b20*/  @!P3 IMAD R7, R25, 0x180, RZ ;  /* 0x000001801907b824 */ /* 0x000fe200078e02ff */
[----:B--2---:R-:W-:Y:S02]  /*11b30*/  @!P3 IADD3 R4, P1, R4, R12, RZ ;  /* 0x0000000c0404b210 */ /* 0x004fe40007f3e0ff */
[----:B------:R-:W-:Y:S02]  /*11b40*/  F2FP.SATFINITE.E4M3.F32.PACK_AB_MERGE_C R9, RZ, R8, RZ ;  /* 0x00000008ff09723e */ /* 0x000fe400048070ff */
[----:B------:R-:W-:Y:S01]  /*11b50*/  @!P3 IADD3.X R5, R13, R5, R7, P1, !PT ;  /* 0x000000050d05b210 */ /* 0x000fe20000ffe407 */
[----:B------:R-:W1:Y:S01]  /*11b60*/  @!P4 LDC.64 R14, c[0x0][0x5c0] ;  /* 0x00017000ff0ecb82 */ /* 0x000e620000000a00 */
[----:B0-----:R-:W-:Y:S01]  /*11b70*/  F2FP.SATFINITE.E4M3.F32.PACK_AB_MERGE_C R11, RZ, R6, RZ ;  /* 0x00000006ff0b723e */ /* 0x001fe200048070ff */
[----:B------:R0:W-:Y:S01]  /*11b80*/  @!P2 STG.E.U8 desc[UR20][R2.64], R9 ;  /* 0x000000090200a986 */ /* 0x0001e2000c101114 */
[----:B------:R-:W-:-:S03]  /*11b90*/  ISETP.GE.AND P2, PT, R37, 0x189, PT ;  /* 0x000001892500780c */ /* 0x000fc60003f46270 */
[----:B------:R2:W-:Y:S02]  /*11ba0*/  @!P3 STG.E.U8 desc[UR20][R4.64+0x1], R11 ;  /* 0x0000010b0400b986 */ /* 0x0005e4000c101114 */
[----:B------:R-:W3:Y:S01]  /*11bb0*/  @!P5 LDC.64 R16, c[0x0][0x5c0] ;  /* 0x00017000ff10db82 */ /* 0x000ee20000000a00 */
[----:B------:R-:W-:Y:S01]  /*11bc0*/  ISETP.LT.OR P1, PT, R36, 0x1, !P2 ;  /* 0x000000012400780c */ /* 0x000fe20005721670 */
[----:B------:R-:W-:Y:S01]  /*11bd0*/  FMUL R8, R226, UR23 ;  /* 0x00000017e2087c20 */ /* 0x000fe20008400000 */
[----:B------:R-:W-:Y:S01]  /*11be0*/  BSSY B1, `(.L_x_43) ;  /* 0x000000e000017945 */ /* 0x000fe20003800000 */
[----:B0-----:R-:W-:Y:S02]  /*11bf0*/  @!P4 IMAD.MOV.U32 R2, RZ, RZ, R26 ;  /* 0x000000ffff02c224 */ /* 0x001fe400078e001a */
[----:B------:R-:W-:Y:S01]  /*11c00*/  @!P4 IMAD.MOV.U32 R3, RZ, RZ, R38 ;  /* 0x000000ffff03c224 */ /* 0x000fe200078e0026 */
[----:B------:R-:W-:Y:S01]  /*11c10*/  F2FP.SATFINITE.E4M3.F32.PACK_AB_MERGE_C R13, RZ, R8, RZ ;  /* 0x00000008ff0d723e */ /* 0x000fe200048070ff */
[----:B------:R-:W-:-:S06]  /*11c20*/  @!P4 IMAD.WIDE.U32 R6, R24, 0x180, R2 ;  /* 0x000001801806c825 */ /* 0x000fcc00078e0002 */
[----:B--2---:R-:W-:Y:S05]  /*11c30*/  @P1 BRA `(.L_x_44) ;  /* 0x0000000000201947 */ /* 0x004fea0003800000 */
[----:B------:R-:W-:Y:S01]  /*11c40*/  IADD3 R2, P1, R26, UR28, RZ ;  /* 0x0000001c1a027c10 */ /* 0x000fe2000ff3e0ff */
[----:B------:R-:W-:Y:S01]  /*11c50*/  ULDC.64 UR6, c[0x0][0x5c0] ;  /* 0x0001700000067ab9 */ /* 0x000fe20000000a00 */
[----:B------:R-:W-:Y:S02]  /*11c60*/  IMAD R5, R25, 0x180, RZ ;  /* 0x0000018019057824 */ /* 0x000fe400078e02ff */
[----:B------:R-:W-:-:S03]  /*11c70*/  IADD3.X R3, R38, UR27, RZ, P1, !PT ;  /* 0x0000001b26037c10 */ /* 0x000fc60008ffe4ff */
[----:B------:R-:W-:-:S03]  /*11c80*/  IMAD.WIDE.U32 R2, R24, 0x180, R2 ;  /* 0x0000018018027825 */ /* 0x000fc600078e0002 */
[----:B------:R-:W-:-:S04]  /*11c90*/  IADD3 R2, P1, R2, UR6, RZ ;  /* 0x0000000602027c10 */ /* 0x000fc8000ff3e0ff */
[----:B------:R-:W-:-:S05]  /*11ca0*/  IADD3.X R3, R5, UR7, R3, P1, !PT ;  /* 0x0000000705037c10 */ /* 0x000fca0008ffe403 */
[----:B------:R0:W-:Y:S04]  /*11cb0*/  STG.E.U8 desc[UR20][R2.64], R13 ;  /* 0x0000000d02007986 */ /* 0x0001e8000c101114 */
.L_x_44:
[----:B------:R-:W-:Y:S05]  /*11cc0*/  BSYNC B1 ;  /* 0x0000000000017941 */ /* 0x000fea0003800000 */
.L_x_43:
[----:B0-----:R-:W2:Y:S01]  /*11cd0*/  LDL.LU R2, [R1+0x8] ;  /* 0x0000080001027983 */ /* 0x001ea20000300800 */
[----:B------:R-:W-:Y:S01]  /*11ce0*/  ISETP.LT.OR P1, PT, R36, 0x2, !P2 ;  /* 0x000000022400780c */ /* 0x000fe20005721670 */
[----:B------:R-:W-:Y:S01]  /*11cf0*/  @!P4 IMAD R3, R25, 0x180, RZ ;  /* 0x000001801903c824 */ /* 0x000fe200078e02ff */
[----:B-1----:R-:W-:Y:S01]  /*11d00*/  @!P4 IADD3 R4, P3, R6, R14, RZ ;  /* 0x0000000e0604c210 */ /* 0x002fe20007f7e0ff */
[----:B------:R-:W-:Y:S03]  /*11d10*/  BSSY B1, `(.L_x_45) ;  /* 0x000000d000017945 */ /* 0x000fe60003800000 */
[----:B------:R-:W-:Y:S01]  /*11d20*/  @!P4 IADD3.X R5, R15, R7, R3, P3, !PT ;  /* 0x000000070f05c210 */ /* 0x000fe20001ffe403 */
[----:B--2---:R-:W-:-:S05]  /*11d30*/  FMUL R2, R2, UR23 ;  /* 0x0000001702027c20 */ /* 0x004fca0008400000 */
[----:B------:R-:W-:Y:S01]  /*11d40*/  F2FP.SATFINITE.E4M3.F32.PACK_AB_MERGE_C R7, RZ, R2, RZ ;  /* 0x00000002ff07723e */ /* 0x000fe200048070ff */
[----:B------:R-:W-:Y:S06]  /*11d50*/  @P1 BRA `(.L_x_46) ;  /* 0x0000000000201947 */ /* 0x000fec0003800000 */
        /* <DEDUP_REMOVED lines=8> */
.L_x_46:
[----:B------:R-:W-:Y:S05]  /*11de0*/  BSYNC B1 ;  /* 0x0000000000017941 */ /* 0x000fea0003800000 */
.L_x_45:
[----:B0-----:R-:W2:Y:S04]  /*11df0*/  LDL.LU R2, [R1+0xc] ;  /* 0x00000c0001027983 */ /* 0x001ea80000300800 */
[----:B------:R-:W4:Y:S04]  /*11e00*/  LDL.LU R6, [R1+0x10] ;  /* 0x0000100001067983 */ /* 0x000f280000300800 */
[----:B------:R-:W5:Y:S01]  /*11e10*/  LDL.LU R8, [R1+0x14] ;  /* 0x0000140001087983 */ /* 0x000f620000300800 */
[C---:B------:R-:W-:Y:S01]  /*11e20*/  ISETP.LT.OR P3, PT, R36.reuse, 0x11, !P0 ;  /* 0x000000112400780c */ /* 0x040fe20004761670 */
[----:B------:R-:W-:Y:S01]  /*11e30*/  @!P5 IMAD.MOV.U32 R3, RZ, RZ, R38 ;  /* 0x000000ffff03d224 */ /* 0x000fe200078e0026 */
[----:B------:R-:W-:Y:S01]  /*11e40*/  ISETP.LT.OR P1, PT, R36, 0x12, !P0 ;  /* 0x000000122400780c */ /* 0x000fe20004721670 */
[----:B------:R-:W-:Y:S01]  /*11e50*/  @!P5 IMAD R7, R25, 0x180, RZ ;  /* 0x000001801907d824 */ /* 0x000fe200078e02ff */
[----:B------:R-:W-:Y:S09]  /*11e60*/  BSSY B1, `(.L_x_47) ;  /* 0x000001c000017945 */ /* 0x000ff20003800000 */
[----:B------:R-:W0:Y:S08]  /*11e70*/  @!P3 LDC.64 R12, c[0x0][0x5c0] ;  /* 0x00017000ff0cbb82 */ /* 0x000e300000000a00 */
[----:B------:R-:W1:Y:S01]  /*11e80*/  @!P1 LDC.64 R14, c[0x0][0x5c0] ;  /* 0x00017000ff0e9b82 */ /* 0x000e620000000a00 */
[----:B--2---:R-:W-:Y:S01]  /*11e90*/  FMUL R2, R2, UR23 ;  /* 0x0000001702027c20 */ /* 0x004fe20008400000 */
[----:B----4-:R-:W-:-:S04]  /*11ea0*/  FMUL R6, R6, UR23 ;  /* 0x0000001706067c20 */ /* 0x010fc80008400000 */
[----:B------:R-:W-:Y:S01]  /*11eb0*/  F2FP.SATFINITE.E4M3.F32.PACK_AB_MERGE_C R9, RZ, R2, RZ ;  /* 0x00000002ff09723e */ /* 0x000fe200048070ff */
[----:B------:R-:W-:Y:S02]  /*11ec0*/  @!P5 IMAD.MOV.U32 R2, RZ, RZ, R26 ;  /* 0x000000ffff02d224 */ /* 0x000fe400078e001a */
[----:B-----5:R-:W-:Y:S01]  /*11ed0*/  FMUL R8, R8, UR23 ;  /* 0x0000001708087c20 */ /* 0x020fe20008400000 */
[----:B------:R-:W-:Y:S01]  /*11ee0*/  F2FP.SATFINITE.E4M3.F32.PACK_AB_MERGE_C R11, RZ, R6, RZ ;  /* 0x00000006ff0b723e */ /* 0x000fe200048070ff */
[----:B------:R-:W-:Y:S01]  /*11ef0*/  @!P5 IMAD.WIDE.U32 R2, R24, 0x180, R2 ;  /* 0x000001801802d825 */ /* 0x000fe200078e0002 */
[----:B------:R2:W-:Y:S02]  /*11f00*/  @!P4 STG.E.U8 desc[UR20][R4.64+0x8], R9 ;  /* 0x000008090400c986 */ /* 0x0005e4000c101114 */
[----:B---3--:R-:W-:-:S04]  /*11f10*/  @!P5 IADD3 R2, P4, R2, R16, RZ ;  /* 0x000000100202d210 */ /* 0x008fc80007f9e0ff */
[----:B------:R-:W-:Y:S02]  /*11f20*/  @!P5 IADD3.X R3, R17, R3, R7, P4, !PT ;  /* 0x000000031103d210 */ /* 0x000fe400027fe407 */
[----:B------:R-:W-:Y:S02]  /*11f30*/  ISETP.LT.OR P4, PT, R36, 0x9, !P2 ;  /* 0x000000092400780c */ /* 0x000fe40005781670 */
[----:B--2---:R-:W-:Y:S01]  /*11f40*/  F2FP.SATFINITE.E4M3.F32.PACK_AB_MERGE_C R5, RZ, R8, RZ ;  /* 0x00000008ff05723e */ /* 0x004fe200048070ff */
[----:B------:R2:W-:Y:S02]  /*11f50*/  @!P5 STG.E.U8 desc[UR20][R2.64+0x9], R11 ;  /* 0x0000090b0200d986 */ /* 0x0005e4000c101114 */
[----:B--2---:R-:W-:Y:S02]  /*11f60*/  @!P3 IMAD.MOV.U32 R2, RZ, RZ, R26 ;  /* 0x000000ffff02b224 */ /* 0x004fe400078e001a */
[----:B------:R-:W-:Y:S02]  /*11f70*/  @!P3 IMAD.MOV.U32 R3, RZ, RZ, R38 ;  /* 0x000000ffff03b224 */ /* 0x000fe400078e0026 */
[----:B------:R-:W-:-:S04]  /*11f80*/  @!P3 IMAD.WIDE.U32 R6, R24, 0x180, R2 ;  /* 0x000001801806b825 */ /* 0x000fc800078e0002 */
[----:B01----:R-:W-:Y:S05]  /*11f90*/  @P4 BRA `(.L_x_48) ;  /* 0x0000000000204947 */ /* 0x003fea0003800000 */
        /* <DEDUP_REMOVED lines=8> */
.L_x_48:
[----:B------:R-:W-:Y:S05]  /*12020*/  BSYNC B1 ;  /* 0x0000000000017941 */ /* 0x000fea0003800000 */
.L_x_47:
[----:B0-----:R-:W2:Y:S01]  /*12030*/  LDL.LU R2, [R1+0x18] ;  /* 0x0000180001027983 */ /* 0x001ea20000300800 */
[----:B------:R-:W-:Y:S01]  /*12040*/  ISETP.LT.OR P4, PT, R36, 0xa, !P2 ;  /* 0x0000000a2400780c */ /* 0x000fe20005781670 */
[----:B------:R-:W-:Y:S01]  /*12050*/  @!P3 IMAD R3, R25, 0x180, RZ ;  /* 0x000001801903b824 */ /* 0x000fe200078e02ff */
[----:B------:R-:W-:Y:S01]  /*12060*/  @!P3 IADD3 R4, P5, R6, R12, RZ ;  /* 0x0000000c0604b210 */ /* 0x000fe20007fbe0ff */
        /* <DEDUP_REMOVED lines=13> */
.L_x_50:
[----:B------:R-:W-:Y:S05]  /*12140*/  BSYNC B1 ;  /* 0x0000000000017941 */ /* 0x000fea0003800000 */
.L_x_49:
[----:B0-----:R-:W2:Y:S04]  /*12150*/  LDL.LU R2, [R1+0x1c] ;  /* 0x00001c0001027983 */ /* 0x001ea80000300800 */
[----:B------:R-:W3:Y:S04]  /*12160*/  LDL.LU R6, [R1+0x20] ;  /* 0x0000200001067983 */ /* 0x000ee80000300800 */
[----:B------:R-:W4:Y:S01]  /*12170*/  LDL.LU R8, [R1+0x24] ;  /* 0x0000240001087983 */ /* 0x000f220000300800 */
        /* <DEDUP_REMOVED lines=8> */
[----:B---3--:R-:W-:-:S04]  /*12200*/  FMUL R6, R6, UR23 ;  /* 0x0000001706067c20 */ /* 0x008fc80008400000 */
[----:B------:R-:W-:Y:S01]  /*12210*/  F2FP.SATFINITE.E4M3.F32.PACK_AB_MERGE_C R9, RZ, R2, RZ ;  /* 0x00000002ff09723e */ /* 0x000fe200048070ff */
[----:B------:R-:W-:Y:S02]  /*12220*/  @!P1 IMAD.MOV.U32 R2, RZ, RZ, R26 ;  /* 0x000000ffff029224 */ /* 0x000fe400078e001a */
[----:B----4-:R-:W-:Y:S01]  /*12230*/  FMUL R8, R8, UR23 ;  /* 0x0000001708087c20 */ /* 0x010fe20008400000 */
[----:B------:R-:W-:Y:S01]  /*12240*/  F2FP.SATFINITE.E4M3.F32.PACK_AB_MERGE_C R11, RZ, R6, RZ ;  /* 0x00000006ff0b723e */ /* 0x000fe200048070ff */
[----:B------:R-:W-:Y:S01]  /*12250*/  @!P1 IMAD.WIDE.U32 R2, R24, 0x180, R2 ;  /* 0x0000018018029825 */ /* 0x000fe200078e0002 */
[----:B------:R2:W-:Y:S02]  /*12260*/  @!P3 STG.E.U8 desc[UR20][R4.64+0x10], R9 ;  /* 0x000010090400b986 */ /* 0x0005e4000c101114 */
[----:B------:R-:W-:-:S04]  /*12270*/  @!P1 IADD3 R2, P3, R2, R14, RZ ;  /* 0x0000000e02029210 */ /* 0x000fc80007f7e0ff */
        /* <DEDUP_REMOVED lines=16> */
.L_x_52:
[----:B------:R-:W-:Y:S05]  /*12380*/  BSYNC B1 ;  /* 0x0000000000017941 */ /* 0x000fea0003800000 */
.L_x_51:
        /* <DEDUP_REMOVED lines=17> */
.L_x_54:
[----:B------:R-:W-:Y:S05]  /*124a0*/  BSYNC B1 ;  /* 0x0000000000017941 */ /* 0x000fea0003800000 */
.L_x_53:
        /* <DEDUP_REMOVED lines=35> */
.L_x_56:
[----:B------:R-:W-:Y:S05]  /*126e0*/  BSYNC B1 ;  /* 0x0000000000017941 */ /* 0x000fea0003800000 */
.L_x_55:
        /* <DEDUP_REMOVED lines=17> */
.L_x_58:
[----:B------:R-:W-:Y:S05]  /*12800*/  BSYNC B1 ;  /* 0x0000000000017941 */ /* 0x000fea0003800000 */
.L_x_57:
        /* <DEDUP_REMOVED lines=35> */
.L_x_60:
[----:B------:R-:W-:Y:S05]  /*12a40*/  BSYNC B1 ;  /* 0x0000000000017941 */ /* 0x000fea0003800000 */
.L_x_59:
        /* <DEDUP_REMOVED lines=17> */
.L_x_62:
[----:B------:R-:W-:Y:S05]  /*12b60*/  BSYNC B1 ;  /* 0x0000000000017941 */ /* 0x000fea0003800000 */
.L_x_61:
[----:B0-----:R-:W2:Y:S04]  /*12b70*/  LDL.LU R2, [R1+0x4c] ;  /* 0x00004c0001027983 */ /* 0x001ea80000300800 */
[----:B------:R-:W3:Y:S04]  /*12b80*/  LDL.LU R6, [R1+0x50] ;  /* 0x0000500001067983 */ /* 0x000ee80000300800 */
[----:B------:R-:W4:Y:S01]  /*12b90*/  LDL.LU R10, [R1+0x54] ;  /* 0x00005400010a7983 */ /* 0x000f220000300800 */
[----:B------:R-:W-:Y:S01]  /*12ba0*/  @!P4 IMAD.MOV.U32 R3, RZ, RZ, R38 ;  /* 0x000000ffff03c224 */ /* 0x000fe200078e0026 */
[C---:B------:R-:W-:Y:S01]  /*12bb0*/  ISETP.LT.OR P3, PT, R36.reuse, 0x31, !P0 ;  /* 0x000000312400780c */ /* 0x040fe20004761670 */
[----:B------:R-:W-:Y:S01]  /*12bc0*/  @!P4 IMAD R8, R25, 0x180, RZ ;  /* 0x000001801908c824 */ /* 0x000fe200078e02ff */
[----:B------:R-:W-:Y:S01]  /*12bd0*/  ISETP.LT.OR P1, PT, R36, 0x32, !P0 ;  /* 0x000000322400780c */ /* 0x000fe20004721670 */
[----:B------:R-:W-:Y:S10]  /*12be0*/  BSSY B1, `(.L_x_63) ;  /* 0x0000019000017945 */ /* 0x000ff40003800000 */
[----:B------:R-:W0:Y:S08]  /*12bf0*/  @!P3 LDC.64 R12, c[0x0][0x5c0] ;  /* 0x00017000ff0cbb82 */ /* 0x000e300000000a00 */
[----:B------:R-:W1:Y:S01]  /*12c00*/  @!P1 LDC.64 R14, c[0x0][0x5c0] ;  /* 0x00017000ff0e9b82 */ /* 0x000e620000000a00 */
[----:B--2---:R-:W-:Y:S01]  /*12c10*/  FMUL R2, R2, UR23 ;  /* 0x0000001702027c20 */ /* 0x004fe20008400000 */
[----:B---3--:R-:W-:-:S04]  /*12c20*/  FMUL R6, R6, UR23 ;  /* 0x0000001706067c20 */ /* 0x008fc80008400000 */
[----:B------:R-:W-:Y:S01]  /*12c30*/  F2FP.SATFINITE.E4M3.F32.PACK_AB_MERGE_C R7, RZ, R2, RZ ;  /* 0x00000002ff07723e */ /* 0x000fe200048070ff */
[----:B------:R-:W-:Y:S01]  /*12c40*/  @!P4 IMAD.MOV.U32 R2, RZ, RZ, R26 ;  /* 0x000000ffff02c224 */ /* 0x000fe200078e001a */
[----:B------:R-:W-:-:S03]  /*12c50*/  F2FP.SATFINITE.E4M3.F32.PACK_AB_MERGE_C R9, RZ, R6, RZ ;  /* 0x00000006ff09723e */ /* 0x000fc600048070ff */
[----:B------:R-:W-:Y:S01]  /*12c60*/  @!P4 IMAD.WIDE.U32 R2, R24, 0x180, R2 ;  /* 0x000001801802c825 */ /* 0x000fe200078e0002 */
[----:B------:R2:W-:Y:S03]  /*12c70*/  @!P5 STG.E.U8 desc[UR20][R4.64+0x28], R7 ;  /* 0x000028070400d986 */ /* 0x0005e6000c101114 */
[----:B----4-:R-:W-:Y:S01]  /*12c80*/  FMUL R6, R10, UR23 ;  /* 0x000000170a067c20 */ /* 0x010fe20008400000 */
[----:B------:R-:W-:-:S04]  /*12c90*/  @!P4 IADD3 R2, P5, R2, R16, RZ ;  /* 0x000000100202c210 */ /* 0x000fc80007fbe0ff */
[----:B------:R-:W-:Y:S02]  /*12ca0*/  F2FP.SATFINITE.E4M3.F32.PACK_AB_MERGE_C R11, RZ, R6, RZ ;  /* 0x00000006ff0b723e */ /* 0x000fe400048070ff */
[----:B------:R-:W-:Y:S02]  /*12cb0*/  @!P4 IADD3.X R3, R17, R3, R8, P5, !PT ;  /* 0x000000031103c210 */ /* 0x000fe40002ffe408 */
[----:B------:R-:W-:-:S03]  /*12cc0*/  ISETP.LT.OR P5, PT, R36, 0x29, !P2 ;  /* 0x000000292400780c */ /* 0x000fc600057a1670 */
[----:B------:R2:W-:Y:S10]  /*12cd0*/  @!P4 STG.E.U8 desc[UR20][R2.64+0x29], R9 ;  /* 0x000029090200c986 */ /* 0x0005f4000c101114 */
[----:B01----:R-:W-:Y:S05]  /*12ce0*/  @P5 BRA `(.L_x_64) ;  /* 0x0000000000205947 */ /* 0x003fea0003800000 */
[----:B--2---:R-:W-:Y:S01]  /*12cf0*/  IADD3 R2, P4, R26, UR28, RZ ;  /* 0x0000001c1a027c10 */ /* 0x004fe2000ff9e0ff */
[----:B------:R-:W-:Y:S01]  /*12d00*/  ULDC.64 UR6, c[0x0][0x5c0] ;  /* 0x0001700000067ab9 */ /* 0x000fe20000000a00 */
[----:B------:R-:W-:Y:S02]  /*12d10*/  IMAD R5, R25, 0x180, RZ ;  /* 0x0000018019057824 */ /* 0x000fe400078e02ff */
[----:B------:R-:W-:-:S03]  /*12d20*/  IADD3.X R3, R38, UR27, RZ, P4, !PT ;  /* 0x0000001b26037c10 */ /* 0x000fc6000a7fe4ff */
[----:B------:R-:W-:-:S03]  /*12d30*/  IMAD.WIDE.U32 R2, R24, 0x180, R2 ;  /* 0x0000018018027825 */ /* 0x000fc600078e0002 */
[----:B------:R-:W-:-:S04]  /*12d40*/  IADD3 R2, P4, R2, UR6, RZ ;  /* 0x0000000602027c10 */ /* 0x000fc8000ff9e0ff */
[----:B------:R-:W-:-:S05]  /*12d50*/  IADD3.X R3, R5, UR7, R3, P4, !PT ;  /* 0x0000000705037c10 */ /* 0x000fca000a7fe403 */
[----:B------:R0:W-:Y:S04]  /*12d60*/  STG.E.U8 desc[UR20][R2.64+0x28], R11 ;  /* 0x0000280b02007986 */ /* 0x0001e8000c101114 */
.L_x_64:
[----:B------:R-:W-:Y:S05]  /*12d70*/  BSYNC B1 ;  /* 0x0000000000017941 */ /* 0x000fea0003800000 */
.L_x_63:
[----:B0-2---:R-:W2:Y:S01]  /*12d80*/  LDL.LU R2, [R1+0x58] ;  /* 0x0000580001027983 */ /* 0x005ea20000300800 */
[C---:B------:R-:W-:Y:S01]  /*12d90*/  ISETP.LT.OR P5, PT, R36.reuse, 0x2a, !P2 ;  /* 0x0000002a2400780c */ /* 0x040fe200057a1670 */
[----:B------:R-:W-:Y:S01]  /*12da0*/  @!P3 IMAD.MOV.U32 R3, RZ, RZ, R38 ;  /* 0x000000ffff03b224 */ /* 0x000fe200078e0026 */
[----:B------:R-:W-:Y:S01]  /*12db0*/  BSSY B1, `(.L_x_65) ;  /* 0x0000010000017945 */ /* 0x000fe20003800000 */
[C---:B------:R-:W-:Y:S02]  /*12dc0*/  ISETP.LT.OR P4, PT, R36.reuse, 0x39, !P0 ;  /* 0x000000392400780c */ /* 0x040fe40004781670 */
[----:B------:R-:W-:Y:S01]  /*12dd0*/  ISETP.LT.OR P0, PT, R36, 0x3a, !P0 ;  /* 0x0000003a2400780c */ /* 0x000fe20004701670 */
[----:B--2---:R-:W-:Y:S01]  /*12de0*/  FMUL R6, R2, UR23 ;  /* 0x0000001702067c20 */ /* 0x004fe20008400000 */
[----:B------:R-:W-:-:S04]  /*12df0*/  @!P3 IMAD.MOV.U32 R2, RZ, RZ, R26 ;  /* 0x000000ffff02b224 */ /* 0x000fc800078e001a */
[----:B------:R-:W-:Y:S01]  /*12e00*/  @!P3 IMAD.WIDE.U32 R4, R24, 0x180, R2 ;  /* 0x000001801804b825 */ /* 0x000fe200078e0002 */
        /* <DEDUP_REMOVED lines=10> */
.L_x_66:
[----:B------:R-:W-:Y:S05]  /*12eb0*/  BSYNC B1 ;  /* 0x0000000000017941 */ /* 0x000fea0003800000 */
.L_x_65:
[----:B0-----:R-:W2:Y:S01]  /*12ec0*/  LDL.LU R2, [R1+0x5c] ;  /* 0x00005c0001027983 */ /* 0x001ea20000300800 */
[----:B------:R-:W-:Y:S01]  /*12ed0*/  @!P3 IMAD R3, R25, 0x180, RZ ;  /* 0x000001801903b824 */ /* 0x000fe200078e02ff */
[----:B------:R-:W0:Y:S02]  /*12ee0*/  @!P4 LDC.64 R16, c[0x0][0x5c0] ;  /* 0x00017000ff10cb82 */ /* 0x000e240000000a00 */
[----:B------:R-:W3:Y:S04]  /*12ef0*/  LDL.LU R11, [R1+0x60] ;  /* 0x00006000010b7983 */ /* 0x000ee80000300800 */
[----:B------:R-:W4:Y:S01]  /*12f00*/  LDL.LU R10, [R1+0x64] ;  /* 0x00006400010a7983 */ /* 0x000f220000300800 */
[----:B------:R-:W-:Y:S01]  /*12f10*/  @!P1 IMAD.MOV.U32 R6, RZ, RZ, R26 ;  /* 0x000000ffff069224 */ /* 0x000fe200078e001a */
[----:B------:R-:W1:Y:S01]  /*12f20*/  @!P0 LDC.64 R18, c[0x0][0x5c0] ;  /* 0x00017000ff128b82 */ /* 0x000e620000000a00 */
[----:B------:R-:W-:Y:S01]  /*12f30*/  @!P1 IMAD.MOV.U32 R7, RZ, RZ, R38 ;  /* 0x000000ffff079224 */ /* 0x000fe200078e0026 */
[----:B------:R-:W-:Y:S01]  /*12f40*/  BSSY B1, `(.L_x_67) ;  /* 0x0000019000017945 */ /* 0x000fe20003800000 */
[----:B------:R-:W-:-:S04]  /*12f50*/  @!P1 IMAD.WIDE.U32 R6, R24, 0x180, R6 ;  /* 0x0000018018069825 */ /* 0x000fc800078e0006 */
[----:B--2---:R-:W-:Y:S01]  /*12f60*/  FMUL R8, R2, UR23 ;  /* 0x0000001702087c20 */ /* 0x004fe20008400000 */
[----:B------:R-:W-:-:S04]  /*12f70*/  @!P3 IADD3 R2, P5, R4, R12, RZ ;  /* 0x0000000c0402b210 */ /* 0x000fc80007fbe0ff */
[----:B------:R-:W-:Y:S01]  /*12f80*/  @!P3 IADD3.X R3, R13, R5, R3, P5, !PT ;  /* 0x000000050d03b210 */ /* 0x000fe20002ffe403 */
[----:B------:R-:W-:Y:S01]  /*12f90*/  @!P1 IMAD R5, R25, 0x180, RZ ;  /* 0x0000018019059824 */ /* 0x000fe200078e02ff */
[----:B------:R-:W-:Y:S01]  /*12fa0*/  F2FP.SATFINITE.E4M3.F32.PACK_AB_MERGE_C R9, RZ, R8, RZ ;  /* 0x00000008ff09723e */ /* 0x000fe200048070ff */
[----:B---3--:R-:W-:Y:S01]  /*12fb0*/  FMUL R8, R11, UR23 ;  /* 0x000000170b087c20 */ /* 0x008fe20008400000 */
[----:B------:R-:W-:Y:S01]  /*12fc0*/  @!P1 IADD3 R4, P5, R6, R14, RZ ;  /* 0x0000000e06049210 */ /* 0x000fe20007fbe0ff */
[----:B----4-:R-:W-:Y:S02]  /*12fd0*/  FMUL R6, R10, UR23 ;  /* 0x000000170a067c20 */ /* 0x010fe40008400000 */
[----:B------:R2:W-:Y:S01]  /*12fe0*/  @!P3 STG.E.U8 desc[UR20][R2.64+0x30], R9 ;  /* 0x000030090200b986 */ /* 0x0005e2000c101114 */
[----:B------:R-:W-:Y:S02]  /*12ff0*/  @!P1 IADD3.X R5, R15, R7, R5, P5, !PT ;  /* 0x000000070f059210 */ /* 0x000fe40002ffe405 */
[----:B------:R-:W-:-:S02]  /*13000*/  F2FP.SATFINITE.E4M3.F32.PACK_AB_MERGE_C R7, RZ, R8, RZ ;  /* 0x00000008ff07723e */ /* 0x000fc400048070ff */
[----:B------:R-:W-:Y:S02]  /*13010*/  ISETP.LT.OR P3, PT, R36, 0x31, !P2 ;  /* 0x000000312400780c */ /* 0x000fe40005761670 */
[----:B------:R-:W-:Y:S01]  /*13020*/  F2FP.SATFINITE.E4M3.F32.PACK_AB_MERGE_C R11, RZ, R6, RZ ;  /* 0x00000006ff0b723e */ /* 0x000fe200048070ff */
        /* <DEDUP_REMOVED lines=10> */
.L_x_68:
[----:B------:R-:W-:Y:S05]  /*130d0*/  BSYNC B1 ;  /* 0x0000000000017941 */ /* 0x000fea0003800000 */
.L_x_67:
[----:B0-2---:R-:W2:Y:S04]  /*130e0*/  LDL.LU R2, [R1+0x6c] ;  /* 0x00006c0001027983 */ /* 0x005ea80000300800 */
[----:B------:R-:W3:Y:S04]  /*130f0*/  LDL.LU R9, [R1+0x70] ;  /* 0x0000700001097983 */ /* 0x000ee80000300800 */
[----:B------:R-:W4:Y:S01]  /*13100*/  LDL.LU R11, [R1+0x68] ;  /* 0x00006800010b7983 */ /* 0x000f220000300800 */
[----:B------:R-:W-:Y:S01]  /*13110*/  @!P4 IMAD.MOV.U32 R3, RZ, RZ, R38 ;  /* 0x000000ffff03c224 */ /* 0x000fe200078e0026 */
[----:B------:R-:W-:Y:S01]  /*13120*/  ISETP.LT.OR P1, PT, R36, 0x32, !P2 ;  /* 0x000000322400780c */ /* 0x000fe20005721670 */
[----:B------:R-:W-:Y:S01]  /*13130*/  @!P0 IMAD.MOV.U32 R4, RZ, RZ, R26 ;  /* 0x000000ffff048224 */ /* 0x000fe200078e001a */
[----:B------:R-:W-:Y:S01]  /*13140*/  BSSY B1, `(.L_x_69) ;  /* 0x000001a000017945 */ /* 0x000fe20003800000 */
[----:B------:R-:W-:-:S02]  /*13150*/  @!P0 IMAD.MOV.U32 R5, RZ, RZ, R38 ;  /* 0x000000ffff058224 */ /* 0x000fc400078e0026 */
[----:B------:R-:W-:Y:S02]  /*13160*/  @!P0 IMAD R10, R25, 0x180, RZ ;  /* 0x00000180190a8824 */ /* 0x000fe400078e02ff */
[----:B------:R-:W-:-:S04]  /*13170*/  @!P0 IMAD.WIDE.U32 R6, R24, 0x180, R4 ;  /* 0x0000018018068825 */ /* 0x000fc800078e0004 */
[----:B------:R-:W-:Y:S01]  /*13180*/  @!P4 IMAD R5, R25, 0x180, RZ ;  /* 0x000001801905c824 */ /* 0x000fe200078e02ff */
[----:B------:R-:W-:-:S04]  /*13190*/  @!P0 IADD3 R6, P5, R6, R18, RZ ;  /* 0x0000001206068210 */ /* 0x000fc80007fbe0ff */
[----:B------:R-:W-:Y:S01]  /*131a0*/  @!P0 IADD3.X R7, R19, R7, R10, P5, !PT ;  /* 0x0000000713078210 */ /* 0x000fe20002ffe40a */
[----:B--2---:R-:W-:Y:S01]  /*131b0*/  FMUL R8, R2, UR23 ;  /* 0x0000001702087c20 */ /* 0x004fe20008400000 */
[----:B------:R-:W-:Y:S02]  /*131c0*/  @!P4 IMAD.MOV.U32 R2, RZ, RZ, R26 ;  /* 0x000000ffff02c224 */ /* 0x000fe400078e001a */
[----:B---3--:R-:W-:Y:S02]  /*131d0*/  FMUL R9, R9, UR23 ;  /* 0x0000001709097c20 */ /* 0x008fe40008400000 */
[----:B------:R-:W-:-:S03]  /*131e0*/  @!P4 IMAD.WIDE.U32 R2, R24, 0x180, R2 ;  /* 0x000001801802c825 */ /* 0x000fc600078e0002 */
[----:B------:R-:W-:Y:S02]  /*131f0*/  F2FP.SATFINITE.E4M3.F32.PACK_AB_MERGE_C R13, RZ, R9, RZ ;  /* 0x00000009ff0d723e */ /* 0x000fe400048070ff */
[----:B------:R-:W-:Y:S01]  /*13200*/  @!P4 IADD3 R4, P3, R2, R16, RZ ;  /* 0x000000100204c210 */ /* 0x000fe20007f7e0ff */
[----:B----4-:R-:W-:Y:S01]  /*13210*/  FMUL R2, R11, UR23 ;  /* 0x000000170b027c20 */ /* 0x010fe20008400000 */
[----:B------:R-:W-:Y:S02]  /*13220*/  F2FP.SATFINITE.E4M3.F32.PACK_AB_MERGE_C R11, RZ, R8, RZ ;  /* 0x00000008ff0b723e */ /* 0x000fe400048070ff */
[----:B------:R-:W-:Y:S02]  /*13230*/  @!P4 IADD3.X R5, R17, R3, R5, P3, !PT ;  /* 0x000000031105c210 */ /* 0x000fe40001ffe405 */
        /* <DEDUP_REMOVED lines=10> */
.L_x_70:
[----:B------:R-:W-:Y:S05]  /*132e0*/  BSYNC B1 ;  /* 0x0000000000017941 */ /* 0x000fea0003800000 */
.L_x_69:
[----:B0-----:R-:W2:Y:S04]  /*132f0*/  LDL.LU R2, [R1+0x74] ;  /* 0x0000740001027983 */ /* 0x001ea80000300800 */
[----:B------:R-:W3:Y:S01]  /*13300*/  LDL.LU R3, [R1+0x78] ;  /* 0x0000780001037983 */ /* 0x000ee20000300800 */
[----:B------:R-:W-:Y:S03]  /*13310*/  BSSY B1, `(.L_x_71) ;  /* 0x0000011000017945 */ /* 0x000fe60003800000 */
[----:B------:R0:W-:Y:S04]  /*13320*/  @!P4 STG.E.U8 desc[UR20][R4.64+0x38], R11 ;  /* 0x0000380b0400c986 */ /* 0x0001e8000c101114 */
[----:B------:R0:W-:Y:S01]  /*13330*/  @!P0 STG.E.U8 desc[UR20][R6.64+0x39], R13 ;  /* 0x0000390d06008986 */ /* 0x0001e2000c101114 */
[----:B------:R-:W-:-:S02]  /*13340*/  ISETP.LT.OR P0, PT, R36, 0x39, !P2 ;  /* 0x000000392400780c */ /* 0x000fc40005701670 */
[----:B------:R-:W-:Y:S01]  /*13350*/  ISETP.LT.OR P2, PT, R36, 0x3a, !P2 ;  /* 0x0000003a2400780c */ /* 0x000fe20005741670 */
[----:B--2---:R-:W-:Y:S01]  /*13360*/  FMUL R2, R2, UR23 ;  /* 0x0000001702027c20 */ /* 0x004fe20008400000 */
[----:B---3--:R-:W-:-:S04]  /*13370*/  FMUL R8, R3, UR23 ;  /* 0x0000001703087c20 */ /* 0x008fc80008400000 */
[----:B------:R-:W-:-:S05]  /*13380*/  F2FP.SATFINITE.E4M3.F32.PACK_AB_MERGE_C R9, RZ, R2, RZ ;  /* 0x00000002ff09723e */ /* 0x000fca00048070ff */
[----:B0-----:R-:W-:Y:S05]  /*13390*/  @P0 BRA `(.L_x_72) ;  /* 0x0000000000200947 */ /* 0x001fea0003800000 */
        /* <DEDUP_REMOVED lines=8> */
.L_x_72:
[----:B------:R-:W-:Y:S05]  /*13420*/  BSYNC B1 ;  /* 0x0000000000017941 */ /* 0x000fea0003800000 */
.L_x_71:
[----:B------:R-:W-:Y:S01]  /*13430*/  F2FP.SATFINITE.E4M3.F32.PACK_AB_MERGE_C R5, RZ, R8, RZ ;  /* 0x00000008ff05723e */ /* 0x000fe200048070ff */
[----:B------:R-:W-:Y:S06]  /*13440*/  @P2 BRA `(.L_x_42) ;  /* 0x0000000000202947 */ /* 0x000fec0003800000 */
[----:B------:R-:W-:Y:S01]  /*13450*/  IADD3 R26, P0, R26, UR28, RZ ;  /* 0x0000001c1a1a7c10 */ /* 0x000fe2000ff1e0ff */
[----:B------:R-:W-:Y:S01]  /*13460*/  ULDC.64 UR6, c[0x0][0x5c0] ;  /* 0x0001700000067ab9 */ /* 0x000fe20000000a00 */
[----:B------:R-:W-:Y:S02]  /*13470*/  IMAD R25, R25, 0x180, RZ ;  /* 0x0000018019197824 */ /* 0x000fe400078e02ff */
[----:B------:R-:W-:-:S03]  /*13480*/  IADD3.X R27, R38, UR27, RZ, P0, !PT ;  /* 0x0000001b261b7c10 */ /* 0x000fc600087fe4ff */
[----:B------:R-:W-:-:S03]  /*13490*/  IMAD.WIDE.U32 R26, R24, 0x180, R26 ;  /* 0x00000180181a7825 */ /* 0x000fc600078e001a */
[----:B0-----:R-:W-:-:S04]  /*134a0*/  IADD3 R2, P0, R26, UR6, RZ ;  /* 0x000000061a027c10 */ /* 0x001fc8000ff1e0ff */
[----:B------:R-:W-:-:S05]  /*134b0*/  IADD3.X R3, R25, UR7, R27, P0, !PT ;  /* 0x0000000719037c10 */ /* 0x000fca00087fe41b */
[----:B------:R3:W-:Y:S04]  /*134c0*/  STG.E.U8 desc[UR20][R2.64+0x39], R5 ;  /* 0x0000390502007986 */ /* 0x0007e8000c101114 */
.L_x_42:
[----:B------:R-:W-:Y:S05]  /*134d0*/  BSYNC B0 ;  /* 0x0000000000007941 */ /* 0x000fea0003800000 */
.L_x_38:
[----:B0123--:R-:W2:Y:S04]  /*134e0*/  LDL.LU R3, [R1+0x84] ;  /* 0x0000840001037983 */ /* 0x00fea80000300800 */
[----:B-----5:R-:W2:Y:S01]  /*134f0*/  LDL.LU R2, [R1+0x88] ;  /* 0x0000880001027983 */ /* 0x020ea20000300800 */
[----:B------:R-:W-:Y:S01]  /*13500*/  ULDC UR6, c[0x0][0xc] ;  /* 0x0000030000067ab9 */ /* 0x000fe20000000800 */
[----:B------:R-:W-:Y:S01]  /*13510*/  ULDC UR7, c[0x0][0x10] ;  /* 0x0000040000077ab9 */ /* 0x000fe20000000800 */
[----:B------:R-:W2:Y:S01]  /*13520*/  LDC R5, c[0x0][0x14] ;  /* 0x00000500ff057b82 */ /* 0x000ea20000000800 */
[----:B------:R-:W-:Y:S01]  /*13530*/  UIMAD.WIDE.U32 UR6, UR6, UR7, URZ ;  /* 0x00000007060672a5 */ /* 0x000fe2000f8e003f */
[----:B------:R-:W-:-:S05]  /*13540*/  UMOV UR22, 0xffffffff ;  /* 0xffffffff00167882 */ /* 0x000fca0000000000 */
[----:B--2---:R-:W-:-:S04]  /*13550*/  IMAD.WIDE.U32 R2, R5, UR6, R2 ;  /* 0x0000000605027c25 */ /* 0x004fc8000f8e0002 */
[----:B------:R-:W-:Y:S01]  /*13560*/  IMAD R5, R5, UR7, RZ ;  /* 0x0000000705057c24 */ /* 0x000fe2000f8e02ff */
[----:B------:R-:W-:Y:S01]  /*13570*/  ULDC.64 UR6, c[0x0][0x650] ;  /* 0x0001940000067ab9 */ /* 0x000fe20000000a00 */
[----:B------:R-:W-:Y:S01]  /*13580*/  IMAD.MOV.U32 R19, RZ, RZ, R2 ;  /* 0x000000ffff137224 */ /* 0x000fe200078e0002 */
[----:B------:R-:W-:Y:S01]  /*13590*/  ISETP.GE.U32.AND P0, PT, R2, UR6, PT ;  /* 0x0000000602007c0c */ /* 0x000fe2000bf06070 */
[----:B------:R-:W-:Y:S01]  /*135a0*/  IMAD.IADD R20, R3, 0x1, R5 ;  /* 0x0000000103147824 */ /* 0x000fe200078e0205 */
[----:B------:R-:W-:Y:S01]  /*135b0*/  PRMT R3, RZ, 0x7610, R3 ;  /* 0x00007610ff037816 */ /* 0x000fe20000000003 */
[----:B------:R-:W-:-:S03]  /*135c0*/  IMAD.MOV.U32 R2, RZ, RZ, -0x1 ;  /* 0xffffffffff027424 */ /* 0x000fc600078e00ff */
[----:B------:R0:W-:Y:S01]  /*135d0*/  STL [R1+0x84], R20 ;  /* 0x0000841401007387 */ /* 0x0001e20000100800 */
[----:B------:R-:W-:-:S03]  /*135e0*/  ISETP.GE.U32.AND.EX P0, PT, R20, UR7, PT, P0 ;  /* 0x0000000714007c0c */ /* 0x000fc6000bf06100 */
[----:B------:R0:W-:Y:S04]  /*135f0*/  STL [R1+0x88], R19 ;  /* 0x0000881301007387 */ /* 0x0001e80000100800 */
[----:B------:R0:W-:Y:S06]  /*13600*/  STL [R1+0x8c], R2 ;  /* 0x00008c0201007387 */ /* 0x0001ec0000100800 */
[----:B------:R-:W-:Y:S05]  /*13610*/  @P0 BRA `(.L_x_73) ;  /* 0x0000000400740947 */ /* 0x000fea0003800000 */
[----:B------:R-:W0:Y:S01]  /*13620*/  S2R R14, SR_CTAID.X ;  /* 0x00000000000e7919 */ /* 0x000e220000002500 */
[----:B------:R-:W1:Y:S01]  /*13630*/  LDC.64 R8, c[0x0][0x628] ;  /* 0x00018a00ff087b82 */ /* 0x000e620000000a00 */
[----:B------:R-:W-:Y:S01]  /*13640*/  ULDC UR6, c[0x0][0x150] ;  /* 0x0000540000067ab9 */ /* 0x000fe20000000800 */
[----:B------:R-:W-:Y:S01]  /*13650*/  IMAD.MOV.U32 R6, RZ, RZ, R19 ;  /* 0x000000ffff067224 */ /* 0x000fe200078e0013 */
[----:B------:R-:W2:Y:S01]  /*13660*/  S2R R16, SR_CTAID.Y ;  /* 0x0000000000107919 */ /* 0x000ea20000002600 */
[----:B------:R-:W-:-:S04]  /*13670*/  IMAD.MOV.U32 R7, RZ, RZ, R20 ;  /* 0x000000ffff077224 */ /* 0x000fc800078e0014 */
[----:B------:R-:W3:Y:S08]  /*13680*/  LDC R17, c[0x0][0x144] ;  /* 0x00005100ff117b82 */ /* 0x000ef00000000800 */
[----:B------:R-:W4:Y:S08]  /*13690*/  LDC R10, c[0x0][0x630] ;  /* 0x00018c00ff0a7b82 */ /* 0x000f300000000800 */
[----:B------:R-:W2:Y:S01]  /*136a0*/  LDC.64 R12, c[0x0][0x620] ;  /* 0x00018800ff0c7b82 */ /* 0x000ea20000000a00 */
[----:B-1----:R-:W-:-:S04]  /*136b0*/  ISETP.NE.U32.AND P0, PT, R8, RZ, PT ;  /* 0x000000ff0800720c */ /* 0x002fc80003f05070 */
[----:B------:R-:W-:Y:S02]  /*136c0*/  ISETP.NE.AND.EX P0, PT, R9, RZ, PT, P0 ;  /* 0x000000ff0900720c */ /* 0x000fe40003f05300 */
[----:B0-----:R-:W-:-:S05]  /*136d0*/  I2FP.F32.U32 R2, R14 ;  /* 0x0000000e00027245 */ /* 0x001fca0000201000 */
[----:B------:R-:W-:-:S04]  /*136e0*/  FMUL R2, R2, UR6 ;  /* 0x0000000602027c20 */ /* 0x000fc80008400000 */
[----:B------:R0:W1:Y:S02]  /*136f0*/  F2I.U32.TRUNC.NTZ R15, R2 ;  /* 0x00000002000f7305 */ /* 0x000064000020f000 */
[----:B---34-:R-:W-:Y:S05]  /*13700*/  @!P0 BRA `(.L_x_74) ;  /* 0x0000000000288947 */ /* 0x018fea0003800000 */
[----:B0-----:R-:W0:Y:S02]  /*13710*/  LDC R2, c[0x0][0x634] ;  /* 0x00018d00ff027b82 */ /* 0x001e240000000800 */
[----:B0-----:R-:W-:-:S05]  /*13720*/  IADD3 R7, P0, R19, R2, RZ ;  /* 0x0000000213077210 */ /* 0x001fca0007f1e0ff */
        /* <DEDUP_REMOVED lines=8> */
.L_x_74:
[-CC-:B------:R-:W-:Y:S01]  /*137b0*/  SHF.R.U64 R21, R6, R10.reuse, R7.reuse ;  /* 0x0000000a06157219 */ /* 0x180fe20000001207 */
[----:B------:R-:W3:Y:S01]  /*137c0*/  LDC.64 R24, c[0x0][0x640] ;  /* 0x00019000ff187b82 */ /* 0x000ee20000000a00 */
[----:B0-----:R-:W-:Y:S01]  /*137d0*/  SHF.R.U32.HI R2, RZ, R10, R7 ;  /* 0x0000000aff027219 */ /* 0x001fe20000011607 */
[----:B-1----:R-:W-:Y:S01]  /*137e0*/  IMAD.MOV R15, RZ, RZ, -R15 ;  /* 0x000000ffff0f7224 */ /* 0x002fe200078e0a0f */
[----:B------:R-:W-:Y:S01]  /*137f0*/  IADD3 R5, P0, RZ, -R21, RZ ;  /* 0x80000015ff057210 */ /* 0x000fe20007f1e0ff */
[----:B------:R-:W-:Y:S01]  /*13800*/  ULDC UR6, c[0x0][0x154] ;  /* 0x0000550000067ab9 */ /* 0x000fe20000000800 */
[----:B------:R-:W-:-:S03]  /*13810*/  IMAD.MOV.U32 R7, RZ, RZ, 0x1 ;  /* 0x00000001ff077424 */ /* 0x000fc600078e00ff */
[----:B------:R-:W0:Y:S01]  /*13820*/  LDC R6, c[0x0][0x618] ;  /* 0x00018600ff067b82 */ /* 0x000e220000000800 */
[----:B------:R-:W-:Y:S02]  /*13830*/  IMAD.X R3, RZ, RZ, ~R2, P0 ;  /* 0x000000ffff037224 */ /* 0x000fe400000e0e02 */
[----:B------:R-:W-:Y:S02]  /*13840*/  IMAD.MOV.U32 R2, RZ, RZ, R19 ;  /* 0x000000ffff027224 */ /* 0x000fe400078e0013 */
[-C--:B--2---:R-:W-:Y:S02]  /*13850*/  IMAD R4, R3, R12.reuse, RZ ;  /* 0x0000000c03047224 */ /* 0x084fe400078e02ff */
[----:B------:R-:W-:Y:S01]  /*13860*/  IMAD.MOV.U32 R3, RZ, RZ, R20 ;  /* 0x000000ffff037224 */ /* 0x000fe200078e0014 */
[----:B------:R-:W1:Y:S01]  /*13870*/  LDC R18, c[0x0][0x608] ;  /* 0x00018200ff127b82 */ /* 0x000e620000000800 */
[----:B------:R-:W-:Y:S02]  /*13880*/  IMAD R20, R17, R15, R14 ;  /* 0x0000000f11147224 */ /* 0x000fe400078e020e */
[----:B------:R-:W-:-:S04]  /*13890*/  IMAD.WIDE.U32 R2, R5, R12, R2 ;  /* 0x0000000c05027225 */ /* 0x000fc800078e0002 */
[----:B------:R-:W-:Y:S01]  /*138a0*/  IMAD R5, R5, R13, R4 ;  /* 0x0000000d05057224 */ /* 0x000fe200078e0204 */
[----:B------:R-:W2:Y:S01]  /*138b0*/  LDC R22, c[0x0][0x658] ;  /* 0x00019600ff167b82 */ /* 0x000ea20000000800 */
[----:B------:R-:W-:Y:S02]  /*138c0*/  I2FP.F32.U32 R4, R16 ;  /* 0x0000001000047245 */ /* 0x000fe40000201000 */
[----:B------:R-:W-:Y:S01]  /*138d0*/  IMAD.IADD R3, R3, 0x1, R5 ;  /* 0x0000000103037824 */ /* 0x000fe200078e0205 */
[----:B---3--:R-:W-:Y:S01]  /*138e0*/  ISETP.NE.U32.AND P0, PT, R24, RZ, PT ;  /* 0x000000ff1800720c */ /* 0x008fe20003f05070 */
[----:B------:R-:W-:Y:S02]  /*138f0*/  IMAD.MOV.U32 R5, RZ, RZ, -0x1 ;  /* 0xffffffffff057424 */ /* 0x000fe400078e00ff */
[----:B------:R-:W-:Y:S01]  /*13900*/  FMUL R4, R4, UR6 ;  /* 0x0000000604047c20 */ /* 0x000fe20008400000 */
[----:B------:R-:W3:Y:S01]  /*13910*/  LDC R13, c[0x0][0x148] ;  /* 0x00005200ff0d7b82 */ /* 0x000ee20000000800 */
[----:B0-----:R-:W-:-:S02]  /*13920*/  SHF.R.U64 R10, R2, R6, R3 ;  /* 0x00000006020a7219 */ /* 0x001fc40000001203 */
[----:B------:R0:W4:Y:S01]  /*13930*/  F2I.U32.TRUNC.NTZ R11, R4 ;  /* 0x00000004000b7305 */ /* 0x000122000020f000 */
[----:B------:R-:W-:Y:S02]  /*13940*/  ISETP.NE.AND.EX P0, PT, R25, RZ, PT, P0 ;  /* 0x000000ff1900720c */ /* 0x000fe40003f05300 */
[----:B------:R-:W-:Y:S02]  /*13950*/  SHF.R.U32.HI R3, RZ, R6, R3 ;  /* 0x00000006ff037219 */ /* 0x000fe40000011603 */
[----:B------:R-:W0:Y:S02]  /*13960*/  LDC R14, c[0x0][0x600] ;  /* 0x00018000ff0e7b82 */ /* 0x000e240000000800 */
[-CC-:B-1----:R-:W-:Y:S02]  /*13970*/  SHF.R.U64 R8, R10, R18.reuse, R3.reuse ;  /* 0x000000120a087219 */ /* 0x182fe40000001203 */
[----:B------:R-:W-:-:S04]  /*13980*/  SHF.R.U32.HI R3, RZ, R18, R3 ;  /* 0x00000012ff037219 */ /* 0x000fc80000011603 */
[----:B------:R-:W1:Y:S01]  /*13990*/  LDC R15, c[0x0][0x648] ;  /* 0x00019200ff0f7b82 */ /* 0x000e620000000800 */
[-CC-:B--2---:R-:W-:Y:S02]  /*139a0*/  SHF.R.U64 R12, R8, R22.reuse, R3.reuse ;  /* 0x00000016080c7219 */ /* 0x184fe40000001203 */
[-C--:B------:R-:W-:Y:S02]  /*139b0*/  SHF.L.U32 R5, R5, R22.reuse, RZ ;  /* 0x0000001605057219 */ /* 0x080fe400000006ff */
[-C--:B------:R-:W-:Y:S01]  /*139c0*/  SHF.R.U32.HI R3, RZ, R22.reuse, R3 ;  /* 0x00000016ff037219 */ /* 0x080fe20000011603 */
[----:B------:R-:W-:Y:S01]  /*139d0*/  IMAD.MOV.U32 R2, RZ, RZ, R12 ;  /* 0x000000ffff027224 */ /* 0x000fe200078e000c */
[----:B------:R-:W-:Y:S01]  /*139e0*/  SHF.L.U32 R22, R7, R22, RZ ;  /* 0x0000001607167219 */ /* 0x000fe200000006ff */
[----:B------:R-:W2:Y:S01]  /*139f0*/  LDC R17, c[0x0][0x638] ;  /* 0x00018e00ff117b82 */ /* 0x000ea20000000800 */
[----:B------:R-:W-:-:S07]  /*13a00*/  LOP3.LUT R227, RZ, R5, RZ, 0x33, !PT ;  /* 0x00000005ffe37212 */ /* 0x000fce00078e33ff */
[----:B------:R-:W0:Y:S01]  /*13a10*/  LDC R19, c[0x0][0x610] ;  /* 0x00018400ff137b82 */ /* 0x000e220000000800 */
[----:B----4-:R-:W-:Y:S05]  /*13a20*/  @!P0 BRA `(.L_x_75) ;  /* 0x0000000000288947 */ /* 0x010fea0003800000 */
[----:B------:R-:W4:Y:S02]  /*13a30*/  LDC R7, c[0x0][0x64c] ;  /* 0x00019300ff077b82 */ /* 0x000f240000000800 */
[----:B----4-:R-:W-:-:S05]  /*13a40*/  IADD3 R7, P0, R12, R7, RZ ;  /* 0x000000070c077210 */ /* 0x010fca0007f1e0ff */
[----:B------:R-:W-:-:S04]  /*13a50*/  IMAD.X R9, RZ, RZ, R3, P0 ;  /* 0x000000ffff097224 */ /* 0x000fc800000e0603 */
[----:B------:R-:W-:-:S04]  /*13a60*/  IMAD.WIDE.U32 R2, R9, R24, RZ ;  /* 0x0000001809027225 */ /* 0x000fc800078e00ff */
[----:B0-----:R-:W-:-:S04]  /*13a70*/  IMAD.WIDE.U32 R4, P0, R7, R25, R2 ;  /* 0x0000001907047225 */ /* 0x001fc80007800002 */
[----:B------:R-:W-:-:S04]  /*13a80*/  IMAD.WIDE.U32 R2, R7, R24, RZ ;  /* 0x0000001807027225 */ /* 0x000fc800078e00ff */
[----:B------:R-:W-:Y:S01]  /*13a90*/  IMAD.X R7, RZ, RZ, RZ, P0 ;  /* 0x000000ffff077224 */ /* 0x000fe200000e06ff */
[----:B------:R-:W-:Y:S01]  /*13aa0*/  IADD3 RZ, P0, R3, R4, RZ ;  /* 0x0000000403ff7210 */ /* 0x000fe20007f1e0ff */
[----:B------:R-:W-:-:S04]  /*13ab0*/  IMAD.MOV.U32 R6, RZ, RZ, R5 ;  /* 0x000000ffff067224 */ /* 0x000fc800078e0005 */
[----:B------:R-:W-:-:S08]  /*13ac0*/  IMAD.WIDE.U32.X R2, R9, R25, R6, P0 ;  /* 0x0000001909027225 */ /* 0x000fd000000e0406 */
.L_x_75:
[----:B0-----:R-:W0:Y:S01]  /*13ad0*/  LDC R4, c[0x0][0x65c] ;  /* 0x00019700ff047b82 */ /* 0x001e220000000800 */
[----:B-1----:R-:W-:Y:S01]  /*13ae0*/  SHF.R.U64 R2, R2, R15, R3 ;  /* 0x0000000f02027219 */ /* 0x002fe20000001203 */
[----:B------:R-:W-:Y:S01]  /*13af0*/  VIADD R5, R14, 0xffffffff ;  /* 0xffffffff0e057836 */ /* 0x000fe20000000000 */
[----:B------:R-:W-:Y:S01]  /*13b00*/  LOP3.LUT R227, R8, R227, RZ, 0xc0, !PT ;  /* 0x000000e308e37212 */ /* 0x000fe200078ec0ff */
[----:B------:R-:W-:Y:S01]  /*13b10*/  IMAD.MOV R11, RZ, RZ, -R11 ;  /* 0x000000ffff0b7224 */ /* 0x000fe200078e0a0b */
[----:B------:R-:W-:Y:S01]  /*13b20*/  R2UR UR22, R21 ;  /* 0x00000000151672ca */ /* 0x000fe200000e0000 */
[----:B------:R-:W-:Y:S01]  /*13b30*/  IMAD.MOV R3, RZ, RZ, -R2 ;  /* 0x000000ffff037224 */ /* 0x000fe200078e0a02 */
[----:B------:R-:W-:Y:S01]  /*13b40*/  LOP3.LUT R5, R10, R5, RZ, 0xc0, !PT ;  /* 0x000000050a057212 */ /* 0x000fe200078ec0ff */
[----:B------:R-:W-:Y:S02]  /*13b50*/  IMAD R227, R22, R2, R227 ;  /* 0x0000000216e37224 */ /* 0x000fe400078e02e3 */
[----:B--2---:R-:W-:-:S02]  /*13b60*/  IMAD R2, R3, R17, R12 ;  /* 0x0000001103027224 */ /* 0x004fc400078e020c */
[----:B------:R-:W-:Y:S02]  /*13b70*/  IMAD.MOV.U32 R3, RZ, RZ, 0x1 ;  /* 0x00000001ff037424 */ /* 0x000fe400078e00ff */
[----:B------:R-:W-:Y:S01]  /*13b80*/  IMAD R2, R2, R14, R5 ;  /* 0x0000000e02027224 */ /* 0x000fe200078e0205 */
[----:B0-----:R-:W-:-:S13]  /*13b90*/  ISETP.NE.AND P0, PT, R4, 0x1, PT ;  /* 0x000000010400780c */ /* 0x001fda0003f05270 */
[----:B---3--:R-:W-:-:S04]  /*13ba0*/  @P0 IMAD R20, R13, R11, R16 ;  /* 0x0000000b0d140224 */ /* 0x008fc800078e0210 */
[----:B------:R-:W-:-:S05]  /*13bb0*/  IMAD R227, R227, R19, R20 ;  /* 0x00000013e3e37224 */ /* 0x000fca00078e0214 */
[----:B------:R-:W-:Y:S02]  /*13bc0*/  SEL R4, R2, R227, !P0 ;  /* 0x000000e302047207 */ /* 0x000fe40004000000 */
[----:B------:R-:W-:-:S03]  /*13bd0*/  SEL R227, R227, R2, !P0 ;  /* 0x00000002e3e37207 */ /* 0x000fc60004000000 */
[----:B------:R1:W-:Y:S04]  /*13be0*/  STL [R1+0x8c], R4 ;  /* 0x00008c0401007387 */ /* 0x0003e80000100800 */
.L_x_73:
[----:B------:R2:W-:Y:S01]  /*13bf0*/  STL [R1+0x90], R227 ;  /* 0x000090e301007387 */ /* 0x0005e20000100800 */
[----:B------:R-:W-:Y:S01]  /*13c00*/  LOP3.LUT P0, RZ, R3, 0xff, RZ, 0xc0, !PT ;  /* 0x000000ff03ff7812 */ /* 0x000fe2000780c0ff */
[----:B------:R-:W-:-:S04]  /*13c10*/  UIMAD.WIDE.U32 UR6, UR5, -0x55555555, URZ ;  /* 0xaaaaaaab050678a5 */ /* 0x000fc8000f8e003f */
[----:B------:R-:W-:-:S04]  /*13c20*/  USHF.R.U32.HI UR6, URZ, 0x3, UR7 ;  /* 0x000000033f067899 */ /* 0x000fc80008011607 */
[----:B------:R-:W-:-:S04]  /*13c30*/  UIMAD UR5, UR6, -0xc, UR5 ;  /* 0xfffffff4060578a4 */ /* 0x000fc8000f8e0205 */
[----:B--2---:R-:W-:Y:S08]  /*13c40*/  @P0 BRA `(.L_x_76) ;  /* 0xfffffed800180947 */ /* 0x004ff0000383ffff */
[----:B------:R-:W-:Y:S05]  /*13c50*/  EXIT ;  /* 0x000000000000794d */ /* 0x000fea0003800000 */
.L_x_8:
[----:B------:R-:W2:Y:S01]  /*13c60*/  LDL R20, [R1+0x88] ;  /* 0x0000880001147983 */ /* 0x000ea20000100800 */
[----:B------:R-:W-:-:S03]  /*13c70*/  ULDC.64 UR4, c[0x0][0x650] ;  /* 0x0001940000047ab9 */ /* 0x000fc60000000a00 */
[----:B------:R-:W3:Y:S01]  /*13c80*/  LDL R163, [R1+0x84] ;  /* 0x0000840001a37983 */ /* 0x000ee20000100800 */
[----:B------:R-:W-:Y:S01]  /*13c90*/  PRMT R0, RZ, 0x7610, R0 ;  /* 0x00007610ff007816 */ /* 0x000fe20000000000 */
[----:B------:R-:W-:Y:S02]  /*13ca0*/  IMAD.MOV.U32 R5, RZ, RZ, -0x1 ;  /* 0xffffffffff057424 */ /* 0x000fe400078e00ff */
[----:B------:R-:W-:Y:S02]  /*13cb0*/  IMAD.MOV.U32 R7, RZ, RZ, -0x1 ;  /* 0xffffffffff077424 */ /* 0x000fe400078e00ff */
[----:B------:R-:W-:Y:S01]  /*13cc0*/  IMAD.MOV.U32 R6, RZ, RZ, -0x1 ;  /* 0xffffffffff067424 */ /* 0x000fe200078e00ff */
[----:B--2---:R-:W-:-:S04]  /*13cd0*/  ISETP.GE.U32.AND P0, PT, R20, UR4, PT ;  /* 0x0000000414007c0c */ /* 0x004fc8000bf06070 */
[----:B---3--:R-:W-:-:S13]  /*13ce0*/  ISETP.GE.U32.AND.EX P0, PT, R163, UR5, PT, P0 ;  /* 0x00000005a3007c0c */ /* 0x008fda000bf06100 */
[----:B------:R-:W-:Y:S05]  /*13cf0*/  @P0 BRA `(.L_x_77) ;  /* 0x0000000400380947 */ /* 0x000fea0003800000 */
        /* <DEDUP_REMOVED lines=18> */
.L_x_78:
[----:B0-----:R-:W0:Y:S01]  /*13e20*/  LDC.64 R22, c[0x0][0x640] ;  /* 0x00019000ff167b82 */ /* 0x001e220000000a00 */
[-CC-:B------:R-:W-:Y:S01]  /*13e30*/  SHF.R.U64 R16, R10, R12.reuse, R11.reuse ;  /* 0x0000000c0a107219 */ /* 0x180fe2000000120b */
[----:B------:R-:W-:Y:S01]  /*13e40*/  IMAD.MOV.U32 R6, RZ, RZ, R20 ;  /* 0x000000ffff067224 */ /* 0x000fe200078e0014 */
[----:B------:R-:W-:Y:S02]  /*13e50*/  SHF.R.U32.HI R0, RZ, R12, R11 ;  /* 0x0000000cff007219 */ /* 0x000fe4000001160b */
[----:B------:R-:W-:-:S03]  /*13e60*/  IADD3 R5, P0, RZ, -R16, RZ ;  /* 0x80000010ff057210 */ /* 0x000fc60007f1e0ff */
[----:B------:R-:W1:Y:S02]  /*13e70*/  LDC R8, c[0x0][0x618] ;  /* 0x00018600ff087b82 */ /* 0x000e640000000800 */
[----:B------:R-:W-:-:S04]  /*13e80*/  IMAD.X R7, RZ, RZ, ~R0, P0 ;  /* 0x000000ffff077224 */ /* 0x000fc800000e0e00 */
[-C--:B------:R-:W-:Y:S02]  /*13e90*/  IMAD R0, R7, R18.reuse, RZ ;  /* 0x0000001207007224 */ /* 0x080fe400078e02ff */
[----:B------:R-:W2:Y:S01]  /*13ea0*/  LDC R10, c[0x0][0x608] ;  /* 0x00018200ff0a7b82 */ /* 0x000ea20000000800 */
[----:B------:R-:W-:Y:S02]  /*13eb0*/  IMAD.MOV.U32 R7, RZ, RZ, R163 ;  /* 0x000000ffff077224 */ /* 0x000fe400078e00a3 */
[----:B------:R-:W-:-:S05]  /*13ec0*/  IMAD.WIDE.U32 R6, R5, R18, R6 ;  /* 0x0000001205067225 */ /* 0x000fca00078e0006 */
[----:B------:R-:W3:Y:S01]  /*13ed0*/  LDC R21, c[0x0][0x658] ;  /* 0x00019600ff157b82 */ /* 0x000ee20000000800 */
[----:B------:R-:W-:Y:S01]  /*13ee0*/  IMAD R5, R5, R19, R0 ;  /* 0x0000001305057224 */ /* 0x000fe200078e0200 */
[----:B0-----:R-:W-:-:S03]  /*13ef0*/  ISETP.NE.U32.AND P0, PT, R22, RZ, PT ;  /* 0x000000ff1600720c */ /* 0x001fc60003f05070 */
[----:B------:R-:W-:Y:S01]  /*13f00*/  IMAD.IADD R5, R7, 0x1, R5 ;  /* 0x0000000107057824 */ /* 0x000fe200078e0205 */
[----:B------:R-:W-:Y:S02]  /*13f10*/  ISETP.NE.AND.EX P0, PT, R23, RZ, PT, P0 ;  /* 0x000000ff1700720c */ /* 0x000fe40003f05300 */
[----:B------:R-:W0:Y:S02]  /*13f20*/  LDC R19, c[0x0][0x600] ;  /* 0x00018000ff137b82 */ /* 0x000e240000000800 */
[-CC-:B-1----:R-:W-:Y:S01]  /*13f30*/  SHF.R.U64 R12, R6, R8.reuse, R5.reuse ;  /* 0x00000008060c7219 */ /* 0x182fe20000001205 */
[----:B------:R-:W-:Y:S01]  /*13f40*/  IMAD.MOV.U32 R6, RZ, RZ, -0x1 ;  /* 0xffffffffff067424 */ /* 0x000fe200078e00ff */
[----:B------:R-:W-:-:S04]  /*13f50*/  SHF.R.U32.HI R5, RZ, R8, R5 ;  /* 0x00000008ff057219 */ /* 0x000fc80000011605 */
[----:B------:R-:W1:Y:S01]  /*13f60*/  LDC R20, c[0x0][0x648] ;  /* 0x00019200ff147b82 */ /* 0x000e620000000800 */
[-CC-:B--2---:R-:W-:Y:S02]  /*13f70*/  SHF.R.U64 R17, R12, R10.reuse, R5.reuse ;  /* 0x0000000a0c117219 */ /* 0x184fe40000001205 */
[----:B------:R-:W-:-:S05]  /*13f80*/  SHF.R.U32.HI R0, RZ, R10, R5 ;  /* 0x0000000aff007219 */ /* 0x000fca0000011605 */
[----:B------:R-:W2:Y:S01]  /*13f90*/  LDC R24, c[0x0][0x638] ;  /* 0x00018e00ff187b82 */ /* 0x000ea20000000800 */
[-C--:B---3--:R-:W-:Y:S02]  /*13fa0*/  SHF.L.U32 R6, R6, R21.reuse, RZ ;  /* 0x0000001506067219 */ /* 0x088fe400000006ff */
[-CC-:B------:R-:W-:Y:S02]  /*13fb0*/  SHF.R.U64 R18, R17, R21.reuse, R0.reuse ;  /* 0x0000001511127219 */ /* 0x180fe40000001200 */
[----:B------:R-:W-:Y:S01]  /*13fc0*/  SHF.R.U32.HI R7, RZ, R21, R0 ;  /* 0x00000015ff077219 */ /* 0x000fe20000011600 */
[----:B------:R-:W-:Y:S01]  /*13fd0*/  IMAD.MOV.U32 R0, RZ, RZ, 0x1 ;  /* 0x00000001ff007424 */ /* 0x000fe200078e00ff */
[----:B------:R-:W-:Y:S01]  /*13fe0*/  LOP3.LUT R26, RZ, R6, RZ, 0x33, !PT ;  /* 0x00000006ff1a7212 */ /* 0x000fe200078e33ff */
        /* <DEDUP_REMOVED lines=13> */
.L_x_79:
[----:B------:R-:W4:Y:S01]  /*140c0*/  LDC R5, c[0x0][0x65c] ;  /* 0x00019700ff057b82 */ /* 0x000f220000000800 */
[----:B-1----:R-:W-:Y:S01]  /*140d0*/  SHF.R.U64 R3, R6, R20, R7 ;  /* 0x0000001406037219 */ /* 0x002fe20000001207 */
[----:B0-----:R-:W-:Y:S01]  /*140e0*/  VIADD R7, R19, 0xffffffff ;  /* 0xffffffff13077836 */ /* 0x001fe20000000000 */
[----:B------:R-:W-:Y:S01]  /*140f0*/  SHF.L.U32 R21, R0, R21, RZ ;  /* 0x0000001500157219 */ /* 0x000fe200000006ff */
[----:B------:R-:W-:Y:S01]  /*14100*/  IMAD.MOV.U32 R6, RZ, RZ, R16 ;  /* 0x000000ffff067224 */ /* 0x000fe200078e0010 */
[----:B------:R-:W-:Y:S02]  /*14110*/  LOP3.LUT R0, R17, R26, RZ, 0xc0, !PT ;  /* 0x0000001a11007212 */ /* 0x000fe400078ec0ff */
[----:B------:R-:W-:Y:S02]  /*14120*/  LOP3.LUT R7, R12, R7, RZ, 0xc0, !PT ;  /* 0x000000070c077212 */ /* 0x000fe400078ec0ff */
[----:B----4-:R-:W-:Y:S01]  /*14130*/  ISETP.NE.AND P0, PT, R5, 0x1, PT ;  /* 0x000000010500780c */ /* 0x010fe20003f05270 */
[----:B------:R-:W-:-:S02]  /*14140*/  IMAD.MOV R5, RZ, RZ, -R3 ;  /* 0x000000ffff057224 */ /* 0x000fc400078e0a03 */
[----:B------:R-:W-:Y:S02]  /*14150*/  IMAD R3, R21, R3, R0 ;  /* 0x0000000315037224 */ /* 0x000fe400078e0200 */
[----:B--2---:R-:W-:-:S04]  /*14160*/  IMAD R0, R5, R24, R18 ;  /* 0x0000001805007224 */ /* 0x004fc800078e0212 */
[----:B------:R-:W-:-:S04]  /*14170*/  IMAD R5, R0, R19, R7 ;  /* 0x0000001300057224 */ /* 0x000fc800078e0207 */
[----:B------:R-:W-:Y:S02]  /*14180*/  @P0 IMAD R4, R13, R14, R2 ;  /* 0x0000000e0d040224 */ /* 0x000fe400078e0202 */
[----:B------:R-:W-:Y:S02]  /*14190*/  IMAD.MOV.U32 R2, RZ, RZ, 0x1 ;  /* 0x00000001ff027424 */ /* 0x000fe400078e00ff */
[----:B---3--:R-:W-:-:S03]  /*141a0*/  IMAD R4, R3, R25, R4 ;  /* 0x0000001903047224 */ /* 0x008fc600078e0204 */
[----:B------:R-:W-:Y:S02]  /*141b0*/  PRMT R0, R2, 0x7610, R0 ;  /* 0x0000761002007816 */ /* 0x000fe40000000000 */
[----:B------:R-:W-:Y:S02]  /*141c0*/  SEL R7, R5, R4, !P0 ;  /* 0x0000000405077207 */ /* 0x000fe40004000000 */
[----:B------:R-:W-:-:S07]  /*141d0*/  SEL R5, R4, R5, !P0 ;  /* 0x0000000504057207 */ /* 0x000fce0004000000 */
.L_x_77:
[----:B------:R-:W-:-:S08]  /*141e0*/  NOP ;  /* 0x0000000000007918 */ /* 0x000fd00000000000 */
[----:B0-----:R-:W0:-:S00]  /*141f0*/  USETMAXREG.DEALLOC.CTAPOOL 0x28 ;  /* 0x00000028000079c8 */ /* 0x001e0000080e0500 */
[----:B------:R-:W-:-:S13]  /*14200*/  ISETP.NE.AND P0, PT, RZ, UR8, PT ;  /* 0x00000008ff007c0c */ /* 0x000fda000bf05270 */
[----:B------:R-:W-:Y:S05]  /*14210*/  @P0 EXIT ;  /* 0x000000000000094d */ /* 0x000fea0003800000 */
[----:B0-----:R-:W-:Y:S01]  /*14220*/  LOP3.LUT P0, RZ, R0, 0xff, RZ, 0xc0, !PT ;  /* 0x000000ff00ff7812 */ /* 0x001fe2000780c0ff */
[----:B------:R-:W-:Y:S02]  /*14230*/  IMAD.MOV.U32 R9, RZ, RZ, 0x1 ;  /* 0x00000001ff097424 */ /* 0x000fe400078e00ff */
[----:B------:R-:W-:-:S10]  /*14240*/  IMAD.MOV.U32 R12, RZ, RZ, RZ ;  /* 0x000000ffff0c7224 */ /* 0x000fd400078e00ff */
[----:B------:R-:W-:Y:S05]  /*14250*/  @!P0 BRA `(.L_x_80) ;  /* 0x0000000c00688947 */ /* 0x000fea0003800000 */
[----:B------:R-:W0:Y:S01]  /*14260*/  S2R R0, SR_CgaCtaId ;  /* 0x0000000000007919 */ /* 0x000e220000008800 */
[----:B------:R-:W-:Y:S01]  /*14270*/  ULDC UR4, c[0x0][0x28c] ;  /* 0x0000a30000047ab9 */ /* 0x000fe20000000800 */
[----:B------:R-:W-:Y:S01]  /*14280*/  ULDC UR6, c[0x0][0x658] ;  /* 0x0001960000067ab9 */ /* 0x000fe20000000800 */
[----:B------:R-:W-:Y:S01]  /*14290*/  UIADD3 UR10, UR4, 0x1f, URZ ;  /* 0x0000001f040a7890 */ /* 0x000fe2000fffe03f */
[----:B------:R-:W-:Y:S01]  /*142a0*/  BSSY B0, `(.L_x_80) ;  /* 0x00000d5000007945 */ /* 0x000fe20003800000 */
[----:B------:R-:W-:Y:S01]  /*142b0*/  UMOV UR7, 0xffffffff ;  /* 0xffffffff00077882 */ /* 0x000fe20000000000 */
[----:B------:R-:W-:Y:S01]  /*142c0*/  ULDC UR5, c[0x0][0x600] ;  /* 0x0001800000057ab9 */ /* 0x000fe20000000800 */
[----:B------:R-:W-:Y:S01]  /*142d0*/  UMOV UR9, 0x1 ;  /* 0x0000000100097882 */ /* 0x000fe20000000000 */
[----:B------:R-:W-:Y:S01]  /*142e0*/  USHF.L.U32 UR7, UR7, UR6, URZ ;  /* 0x0000000607077299 */ /* 0x000fe2000800063f */
[----:B------:R-:W-:Y:S01]  /*142f0*/  IMAD.MOV.U32 R11, RZ, RZ, 0x1 ;  /* 0x00000001ff0b7424 */ /* 0x000fe200078e00ff */
[----:B------:R-:W-:Y:S01]  /*14300*/  UIADD3 UR4, UR5, -0x1, URZ ;  /* 0xffffffff05047890 */ /* 0x000fe2000fffe03f */
[----:B------:R-:W-:Y:S01]  /*14310*/  IMAD.MOV.U32 R9, RZ, RZ, 0x1 ;  /* 0x00000001ff097424 */ /* 0x000fe200078e00ff */
[----:B------:R-:W-:Y:S01]  /*14320*/  USHF.R.S32.HI UR11, URZ, 0x1f, UR10 ;  /* 0x0000001f3f0b7899 */ /* 0x000fe2000801140a */
[----:B------:R-:W-:Y:S01]  /*14330*/  IMAD.MOV.U32 R12, RZ, RZ, RZ ;  /* 0x000000ffff0c7224 */ /* 0x000fe200078e00ff */
[----:B------:R-:W-:Y:S01]  /*14340*/  ULDC UR8, c[0x0][0xc] ;  /* 0x0000030000087ab9 */ /* 0x000fe20000000800 */
[----:B------:R-:W-:-:S02]  /*14350*/  USHF.L.U32 UR5, UR9, UR6, URZ ;  /* 0x0000000609057299 */ /* 0x000fc4000800063f */
[----:B------:R-:W-:Y:S01]  /*14360*/  ULEA.HI UR11, UR11, UR10, URZ, 0x5 ;  /* 0x0000000a0b0b7291 */ /* 0x000fe2000f8f283f */
[----:B------:R-:W-:Y:S01]  /*14370*/  ULDC UR9, c[0x0][0x10] ;  /* 0x0000040000097ab9 */ /* 0x000fe20000000800 */
[----:B------:R-:W-:Y:S02]  /*14380*/  ULOP3.LUT UR6, URZ, UR7, URZ, 0x33, !UPT ;  /* 0x000000073f067292 */ /* 0x000fe4000f8e333f */
[----:B------:R-:W-:Y:S01]  /*14390*/  UIMAD.WIDE.U32 UR8, UR8, UR9, URZ ;  /* 0x00000009080872a5 */ /* 0x000fe2000f8e003f */
[----:B------:R-:W-:Y:S01]  /*143a0*/  ULDC UR7, c[0x0][0x14] ;  /* 0x0000050000077ab9 */ /* 0x000fe20000000800 */
[----:B------:R-:W-:Y:S02]  /*143b0*/  USHF.R.S32.HI UR20, URZ, 0x5, UR11 ;  /* 0x000000053f147899 */ /* 0x000fe4000801140b */
[----:B------:R-:W-:Y:S02]  /*143c0*/  UIMAD.WIDE.U32 UR22, UR8, UR7, URZ ;  /* 0x00000007081672a5 */ /* 0x000fe4000f8e003f */
[----:B------:R-:W-:-:S02]  /*143d0*/  UIMAD UR18, UR9, UR7, URZ ;  /* 0x00000007091272a4 */ /* 0x000fc4000f8e023f */
[----:B------:R-:W-:Y:S01]  /*143e0*/  ULOP3.LUT UR26, UR13, 0x2, URZ, 0xfc, !UPT ;  /* 0x000000020d1a7892 */ /* 0x000fe2000f8efc3f */
[C---:B0-----:R-:W-:Y:S01]  /*143f0*/  IMAD.SHL.U32 R8, R0.reuse, 0x20, RZ ;  /* 0x0000002000087824 */ /* 0x041fe200078e00ff */
[----:B------:R-:W-:Y:S01]  /*14400*/  UIADD3 UR18, UR23, UR18, URZ ;  /* 0x0000001217127290 */ /* 0x000fe2000fffe03f */
[----:B------:R-:W-:Y:S01]  /*14410*/  IMAD.SHL.U32 R0, R0, 0x400, RZ ;  /* 0x0000040000007824 */ /* 0x000fe200078e00ff */
[----:B------:R-:W-:Y:S02]  /*14420*/  UIADD3 UR27, UR20, 0x1, URZ ;  /* 0x00000001141b7890 */ /* 0x000fe4000fffe03f */
[----:B------:R-:W-:Y:S01]  /*14430*/  LOP3.LUT R8, R8, 0x20, RZ, 0xc0, !PT ;  /* 0x0000002008087812 */ /* 0x000fe200078ec0ff */
[----:B------:R-:W-:Y:S01]  /*14440*/  ULDC.64 UR24, c[0x0][0x198] ;  /* 0x0000660000187ab9 */ /* 0x000fe20000000a00 */
[----:B------:R-:W-:-:S08]  /*14450*/  LOP3.LUT R0, R0, 0x400, RZ, 0xc0, !PT ;  /* 0x0000040000007812 */ /* 0x000fd000078ec0ff */
.L_x_91:
[----:B------:R-:W-:-:S03]  /*14460*/  UMOV UR7, 0xffffffff ;  /* 0xffffffff00077882 */ /* 0x000fc60000000000 */
[----:B------:R-:W-:Y:S05]  /*14470*/  BRA.DIV UR7, `(.L_x_81) ;  /* 0x0000001207fc7947 */ /* 0x000fea000b800000 */
[----:B------:R-:W-:-:S13]  /*14480*/  ELECT P0, URZ, PT ;  /* 0x00000000003f782f */ /* 0x000fda0003800000 */
.L_x_110:
[----:B------:R-:W0:Y:S01]  /*14490*/  LDC R2, c[0x0][0x28c] ;  /* 0x0000a300ff027b82 */ /* 0x000e220000000800 */
[----:B------:R-:W-:Y:S01]  /*144a0*/  BSSY B1, `(.L_x_82) ;  /* 0x000003a000017945 */ /* 0x000fe20003800000 */
[----:B0-----:R-:W-:-:S13]  /*144b0*/  ISETP.LT.OR P0, PT, R2, 0x1, !P0 ;  /* 0x000000010200780c */ /* 0x001fda0004701670 */
[----:B------:R-:W-:Y:S05]  /*144c0*/  @P0 BRA `(.L_x_83) ;  /* 0x0000000000dc0947 */ /* 0x000fea0003800000 */
[----:B------:R-:W-:Y:S02]  /*144d0*/  IMAD R7, R7, 0x40, R8 ;  /* 0x0000004007077824 */ /* 0x000fe400078e0208 */
[----:B------:R-:W-:Y:S02]  /*144e0*/  IMAD.SHL.U32 R10, R5, 0x200, RZ ;  /* 0x00000200050a7824 */ /* 0x000fe400078e00ff */
[----:B------:R-:W-:Y:S02]  /*144f0*/  IMAD.MOV.U32 R15, RZ, RZ, RZ ;  /* 0x000000ffff0f7224 */ /* 0x000fe400078e00ff */
[----:B------:R-:W-:Y:S02]  /*14500*/  IMAD.U32 R16, RZ, RZ, UR27 ;  /* 0x0000001bff107e24 */ /* 0x000fe4000f8e00ff */
[----:B------:R-:W-:Y:S02]  /*14510*/  IMAD.MOV.U32 R2, RZ, RZ, R9 ;  /* 0x000000ffff027224 */ /* 0x000fe400078e0009 */
[----:B------:R-:W-:-:S07]  /*14520*/  IMAD.MOV.U32 R3, RZ, RZ, R12 ;  /* 0x000000ffff037224 */ /* 0x000fce00078e000c */
.L_x_86:
[----:B------:R-:W0:Y:S01]  /*14530*/  S2R R5, SR_CgaCtaId ;  /* 0x0000000000057919 */ /* 0x000e220000008800 */
[----:B------:R-:W-:Y:S01]  /*14540*/  MOV R4, 0x400 ;  /* 0x0000040000047802 */ /* 0x000fe20000000f00 */
[----:B------:R-:W1:Y:S03]  /*14550*/  S2R R17, SR_TID.X ;  /* 0x0000000000117919 */ /* 0x000e660000002100 */
[----:B0-----:R-:W-:Y:S02]  /*14560*/  LEA R14, R5, R4, 0x18 ;  /* 0x00000004050e7211 */ /* 0x001fe400078ec0ff */
[----:B------:R-:W-:Y:S02]  /*14570*/  SHF.L.U32 R4, R2, 0x1f, RZ ;  /* 0x0000001f02047819 */ /* 0x000fe400000006ff */
[----:B-1----:R-:W-:Y:S01]  /*14580*/  LOP3.LUT P1, RZ, R17, 0x7f, RZ, 0xc0, !PT ;  /* 0x0000007f11ff7812 */ /* 0x002fe2000782c0ff */
[----:B------:R-:W-:-:S04]  /*14590*/  IMAD R13, R3, 0x8, R14 ;  /* 0x00000008030d7824 */ /* 0x000fc800078e020e */
[----:B------:R-:W0:Y:S08]  /*145a0*/  SYNCS.PHASECHK.TRANS64.TRYWAIT P0, [R13+URZ+0x60], R4 ;  /* 0x000060040d0075a7 */ /* 0x000e30000800017f */
[----:B------:R-:W1:Y:S01]  /*145b0*/  @!P1 LDC R5, c[0x0][0x500] ;  /* 0x00014000ff059b82 */ /* 0x000e620000000800 */
[----:B0-----:R-:W-:Y:S05]  /*145c0*/  @!P0 BRA `(.L_x_84) ;  /* 0x0000001000c88947 */ /* 0x001fea0003800000 */
.L_x_111:
[----:B------:R-:W-:Y:S01]  /*145d0*/  UPRMT UR7, UR26, 0x9910, URZ ;  /* 0x000099101a077896 */ /* 0x000fe2000800003f */
[----:B-1----:R1:W-:Y:S03]  /*145e0*/  @!P1 SYNCS.ARRIVE.TRANS64 RZ, [R13+URZ], R5 ;  /* 0x000000050dff99a7 */ /* 0x0023e6000800003f */
[----:B------:R-:W-:-:S06]  /*145f0*/  UISETP.NE.AND UP0, UPT, UR7, 0x2, UPT ;  /* 0x000000020700788c */ /* 0x000fcc000bf05270 */
[----:B------:R-:W-:-:S13]  /*14600*/  PLOP3.LUT P0, PT, PT, PT, UP0, 0x80, 0x0 ;  /* 0x000000000000781c */ /* 0x000fda0003f0f008 */
[----:B-1----:R-:W-:Y:S05]  /*14610*/  @P0 BRA `(.L_x_85) ;  /* 0x0000000000040947 */ /* 0x002fea0003800000 */
[----:B------:R-:W-:Y:S01]  /*14620*/  BPT.TRAP 0x1 ;  /* 0x000000040000795c */ /* 0x000fe20000300000 */
.L_x_85:
[C---:B0-----:R-:W-:Y:S01]  /*14630*/  IMAD R4, R3.reuse, 0x4000, R14 ;  /* 0x0000400003047824 */ /* 0x041fe200078e020e */
[----:B------:R-:W-:Y:S01]  /*14640*/  R2UR UR19, R14 ;  /* 0x000000000e1372ca */ /* 0x000fe200000e0000 */
[----:B------:R-:W-:Y:S01]  /*14650*/  IMAD R5, R3, 0x800, R0 ;  /* 0x0000080003057824 */ /* 0x000fe200078e0200 */
[----:B------:R-:W-:Y:S01]  /*14660*/  R2UR UR9, R13 ;  /* 0x000000000d0972ca */ /* 0x000fe200000e0000 */
[----:B------:R-:W-:Y:S01]  /*14670*/  VIADD R16, R16, 0xffffffff ;  /* 0xffffffff10107836 */ /* 0x000fe20000000000 */
[----:B------:R-:W-:Y:S01]  /*14680*/  R2UR UR7, R4 ;  /* 0x00000000040772ca */ /* 0x000fe200000e0000 */
[----:B------:R-:W-:Y:S01]  /*14690*/  UIADD3 UR14, UP0, UR24, 0xf0, URZ ;  /* 0x000000f0180e7890 */ /* 0x000fe2000ff1e03f */
[----:B------:R-:W-:Y:S01]  /*146a0*/  R2UR UR8, R5 ;  /* 0x00000000050872ca */ /* 0x000fe200000e0000 */
[----:B------:R-:W-:Y:S01]  /*146b0*/  UIADD3 UR28, UP1, UR24, 0x1f0, URZ ;  /* 0x000001f0181c7890 */ /* 0x000fe2000ff3e03f */
[----:B------:R-:W-:Y:S01]  /*146c0*/  R2UR UR11, R10 ;  /* 0x000000000a0b72ca */ /* 0x000fe200000e0000 */
[----:B------:R-:W-:Y:S01]  /*146d0*/  UIADD3.X UR15, URZ, UR25, URZ, UP0, !UPT ;  /* 0x000000193f0f7290 */ /* 0x000fe200087fe43f */
[----:B------:R-:W-:Y:S01]  /*146e0*/  R2UR UR10, R15 ;  /* 0x000000000f0a72ca */ /* 0x000fe200000e0000 */
[----:B------:R-:W-:Y:S01]  /*146f0*/  VIADD R3, R3, 0x1 ;  /* 0x0000000103037836 */ /* 0x000fe20000000000 */
[----:B------:R-:W-:Y:S01]  /*14700*/  R2UR UR12, R6 ;  /* 0x00000000060c72ca */ /* 0x000fe200000e0000 */
[----:B------:R-:W-:Y:S01]  /*14710*/  UIADD3.X UR29, URZ, UR25, URZ, UP1, !UPT ;  /* 0x000000193f1d7290 */ /* 0x000fe20008ffe43f */
[----:B------:R-:W-:Y:S01]  /*14720*/  R2UR UR21, R7 ;  /* 0x00000000071572ca */ /* 0x000fe200000e0000 */
[----:B------:R-:W-:Y:S01]  /*14730*/  UMOV UR16, 0x0 ;  /* 0x0000000000107882 */ /* 0x000fe20000000000 */
[----:B------:R-:W-:Y:S01]  /*14740*/  ISETP.GT.AND P1, PT, R16, 0x1, PT ;  /* 0x000000011000780c */ /* 0x000fe20003f24270 */
[----:B------:R-:W-:Y:S01]  /*14750*/  UIADD3 UR7, UR7, 0x180, URZ ;  /* 0x0000018007077890 */ /* 0x000fe2000fffe03f */
[----:B------:R-:W-:Y:S01]  /*14760*/  ISETP.NE.AND P0, PT, R3, 0xc, PT ;  /* 0x0000000c0300780c */ /* 0x000fe20003f05270 */
[----:B------:R-:W-:Y:S01]  /*14770*/  UIADD3 UR19, UR19, 0x30180, UR8 ;  /* 0x0003018013137890 */ /* 0x000fe2000fffe008 */
[----:B------:R-:W-:Y:S01]  /*14780*/  VIADD R15, R15, 0x20 ;  /* 0x000000200f0f7836 */ /* 0x000fe20000000000 */
[----:B------:R-:W-:Y:S01]  /*14790*/  UMOV UR17, 0x10000000 ;  /* 0x1000000000117882 */ /* 0x000fe20000000000 */
[----:B------:R-:W-:Y:S01]  /*147a0*/  UMOV UR30, 0x30000 ;  /* 0x00030000001e7882 */ /* 0x000fe20000000000 */
[----:B------:R-:W-:Y:S01]  /*147b0*/  SEL R5, RZ, 0x1, P0 ;  /* 0x00000001ff057807 */ /* 0x000fe20000000000 */
[----:B------:R-:W-:Y:S01]  /*147c0*/  UMOV UR8, UR7 ;  /* 0x0000000700087c82 */ /* 0x000fe20008000000 */
[----:B------:R-:W-:Y:S01]  /*147d0*/  SEL R3, R3, RZ, P0 ;  /* 0x000000ff03037207 */ /* 0x000fe20000000000 */
[----:B------:R0:W-:Y:S01]  /*147e0*/  UTMALDG.3D [UR8], [UR14], desc[UR16] ;  /* 0x000010080e0075b4 */ /* 0x0001e20008011000 */
[----:B------:R-:W-:Y:S01]  /*147f0*/  LOP3.LUT R2, R2, R5, RZ, 0x3c, !PT ;  /* 0x0000000502027212 */ /* 0x000fe200078e3cff */
[----:B0-----:R-:W-:Y:S01]  /*14800*/  UMOV UR11, UR21 ;  /* 0x00000015000b7c82 */ /* 0x001fe20008000000 */
[----:B------:R-:W-:-:S02]  /*14810*/  UMOV UR8, UR19 ;  /* 0x0000001300087c82 */ /* 0x000fc40008000000 */
[----:B------:R0:W-:Y:S02]  /*14820*/  UTMALDG.3D.MULTICAST [UR8], [UR28], UR30, desc[UR16] ;  /* 0x000010081c0073b4 */ /* 0x0001e4000801181e */
[----:B0-----:R-:W-:Y:S05]  /*14830*/  @P1 BRA `(.L_x_86) ;  /* 0xfffffffc003c1947 */ /* 0x001fea000383ffff */
.L_x_83:
[----:B------:R-:W-:Y:S05]  /*14840*/  BSYNC B1 ;  /* 0x0000000000017941 */ /* 0x000fea0003800000 */
.L_x_82:
[----:B------:R-:W2:Y:S01]  /*14850*/  LDL.LU R17, [R1+0x84] ;  /* 0x0000840001117983 */ /* 0x000ea20000300800 */
[----:B------:R-:W-:Y:S01]  /*14860*/  LOP3.LUT P1, RZ, R11, 0xff, RZ, 0xc0, !PT ;  /* 0x000000ff0bff7812 */ /* 0x000fe2000782c0ff */
[----:B------:R-:W-:Y:S01]  /*14870*/  VIADD R5, R12, UR20 ;  /* 0x000000140c057c36 */ /* 0x000fe20008000000 */
[----:B------:R-:W-:Y:S01]  /*14880*/  ULDC.64 UR8, c[0x0][0x650] ;  /* 0x0001940000087ab9 */ /* 0x000fe20000000a00 */
[----:B------:R-:W3:Y:S01]  /*14890*/  LDL.LU R14, [R1+0x88] ;  /* 0x00008800010e7983 */ /* 0x000ee20000300800 */
[----:B------:R-:W-:Y:S01]  /*148a0*/  IMAD.U32 R6, RZ, RZ, UR20 ;  /* 0x00000014ff067e24 */ /* 0x000fe2000f8e00ff */
[----:B------:R-:W-:Y:S01]  /*148b0*/  UISETP.GE.U32.AND UP0, UPT, UR20, 0xc, UPT ;  /* 0x0000000c1400788c */ /* 0x000fe2000bf06070 */
[----:B------:R-:W-:Y:S01]  /*148c0*/  ISETP.GT.U32.AND P0, PT, R5, 0xb, PT ;  /* 0x0000000b0500780c */ /* 0x000fe20003f04070 */
[----:B------:R-:W-:Y:S01]  /*148d0*/  BSSY B1, `(.L_x_87) ;  /* 0x000006f000017945 */ /* 0x000fe20003800000 */
[----:B------:R-:W-:Y:S01]  /*148e0*/  IMAD.MOV.U32 R7, RZ, RZ, -0x1 ;  /* 0xffffffffff077424 */ /* 0x000fe200078e00ff */
[----:B------:R-:W-:-:S02]  /*148f0*/  PRMT R11, RZ, 0x7610, R11 ;  /* 0x00007610ff0b7816 */ /* 0x000fc4000000000b */
[----:B------:R-:W-:Y:S01]  /*14900*/  ISETP.LT.U32.AND P0, PT, R6, 0xc, P0 ;  /* 0x0000000c0600780c */ /* 0x000fe20000701070 */
[----:B------:R-:W-:Y:S01]  /*14910*/  IMAD.MOV.U32 R6, RZ, RZ, -0x1 ;  /* 0xffffffffff067424 */ /* 0x000fe200078e00ff */
[----:B------:R-:W0:Y:S01]  /*14920*/  @P1 S2R R3, SR_CgaCtaId ;  /* 0x0000000000031919 */ /* 0x000e220000008800 */
[----:B------:R-:W-:Y:S02]  /*14930*/  @P1 MOV R2, 0x400 ;  /* 0x0000040000021802 */ /* 0x000fe40000000f00 */
[----:B------:R-:W-:Y:S02]  /*14940*/  PLOP3.LUT P2, PT, PT, PT, UP0, 0x80, 0x0 ;  /* 0x000000000000781c */ /* 0x000fe40003f4f008 */
[----:B0-----:R-:W-:Y:S01]  /*14950*/  @P1 LEA R4, R3, R2, 0x18 ;  /* 0x0000000203041211 */ /* 0x001fe200078ec0ff */
[----:B------:R-:W-:Y:S01]  /*14960*/  IMAD.WIDE.U32 R2, R5, -0x55555555, RZ ;  /* 0xaaaaaaab05027825 */ /* 0x000fe200078e00ff */
[----:B------:R-:W-:Y:S02]  /*14970*/  SEL R2, RZ, 0x1, !P0 ;  /* 0x00000001ff027807 */ /* 0x000fe40004000000 */
[----:B------:R0:W-:Y:S02]  /*14980*/  @P1 SYNCS.ARRIVE.TRANS64.A1T0 RZ, [R4+URZ+0xd8], RZ ;  /* 0x0000d8ff04ff19a7 */ /* 0x0001e4000810003f */
[----:B------:R-:W-:-:S02]  /*14990*/  LOP3.LUT R9, R9, R2, RZ, 0x3c, !PT ;  /* 0x0000000209097212 */ /* 0x000fc400078e3cff */
[----:B------:R-:W-:Y:S02]  /*149a0*/  PRMT R2, RZ, 0x7610, R2 ;  /* 0x00007610ff027816 */ /* 0x000fe40000000002 */
[----:B0-----:R-:W-:-:S04]  /*149b0*/  SHF.R.U32.HI R4, RZ, 0x3, R3 ;  /* 0x00000003ff047819 */ /* 0x001fc80000011603 */
[----:B------:R-:W-:Y:S01]  /*149c0*/  @P2 LOP3.LUT R9, R9, 0x1, R4, 0x78, !PT ;  /* 0x0000000109092812 */ /* 0x000fe200078e7804 */
[----:B------:R-:W-:Y:S02]  /*149d0*/  IMAD R12, R4, -0xc, R5 ;  /* 0xfffffff4040c7824 */ /* 0x000fe400078e0205 */
[----:B------:R-:W-:Y:S01]  /*149e0*/  IMAD.MOV.U32 R5, RZ, RZ, -0x1 ;  /* 0xffffffffff057424 */ /* 0x000fe200078e00ff */
[----:B---3--:R-:W-:-:S04]  /*149f0*/  IADD3 R14, P1, R14, UR22, RZ ;  /* 0x000000160e0e7c10 */ /* 0x008fc8000ff3e0ff */
[----:B--2---:R-:W-:Y:S01]  /*14a00*/  IADD3.X R17, R17, UR18, RZ, P1, !PT ;  /* 0x0000001211117c10 */ /* 0x004fe20008ffe4ff */
[----:B------:R0:W-:Y:S01]  /*14a10*/  STL [R1+0x88], R14 ;  /* 0x0000880e01007387 */ /* 0x0001e20000100800 */
[----:B------:R-:W-:-:S03]  /*14a20*/  ISETP.GE.U32.AND P0, PT, R14, UR8, PT ;  /* 0x000000080e007c0c */ /* 0x000fc6000bf06070 */
[----:B------:R0:W-:Y:S01]  /*14a30*/  STL [R1+0x84], R17 ;  /* 0x0000841101007387 */ /* 0x0001e20000100800 */
[----:B------:R-:W-:-:S13]  /*14a40*/  ISETP.GE.U32.AND.EX P0, PT, R17, UR9, PT, P0 ;  /* 0x0000000911007c0c */ /* 0x000fda000bf06100 */
[----:B0-----:R-:W-:Y:S05]  /*14a50*/  @P0 BRA `(.L_x_88) ;  /* 0x0000000400580947 */ /* 0x001fea0003800000 */
[----:B------:R-:W-:Y:S01]  /*14a60*/  ULDC.64 UR8, c[0x0][0x628] ;  /* 0x00018a0000087ab9 */ /* 0x000fe20000000a00 */
[----:B------:R-:W0:Y:S01]  /*14a70*/  S2R R13, SR_CTAID.X ;  /* 0x00000000000d7919 */ /* 0x000e220000002500 */
[----:B------:R-:W-:Y:S01]  /*14a80*/  ISETP.NE.U32.AND P0, PT, RZ, UR8, PT ;  /* 0x00000008ff007c0c */ /* 0x000fe2000bf05070 */
[----:B------:R-:W-:Y:S01]  /*14a90*/  ULDC UR10, c[0x0][0x630] ;  /* 0x00018c00000a7ab9 */ /* 0x000fe20000000800 */
[----:B------:R-:W-:Y:S01]  /*14aa0*/  IMAD.MOV.U32 R2, RZ, RZ, R14 ;  /* 0x000000ffff027224 */ /* 0x000fe200078e000e */
[----:B------:R-:W1:Y:S01]  /*14ab0*/  S2R R10, SR_CTAID.Y ;  /* 0x00000000000a7919 */ /* 0x000e620000002600 */
[----:B------:R-:W-:Y:S01]  /*14ac0*/  ISETP.NE.AND.EX P0, PT, RZ, UR9, PT, P0 ;  /* 0x00000009ff007c0c */ /* 0x000fe2000bf05300 */
[----:B------:R-:W-:-:S12]  /*14ad0*/  IMAD.MOV.U32 R3, RZ, RZ, R17 ;  /* 0x000000ffff037224 */ /* 0x000fd800078e0011 */
[----:B------:R-:W-:Y:S05]  /*14ae0*/  @!P0 BRA `(.L_x_89) ;  /* 0x0000000000288947 */ /* 0x000fea0003800000 */
[----:B------:R-:W-:Y:S02]  /*14af0*/  ULDC UR7, c[0x0][0x634] ;  /* 0x00018d0000077ab9 */ /* 0x000fe40000000800 */
[----:B------:R-:W-:-:S05]  /*14b00*/  IADD3 R7, P0, R14, UR7, RZ ;  /* 0x000000070e077c10 */ /* 0x000fca000ff1e0ff */
[----:B------:R-:W-:-:S04]  /*14b10*/  IMAD.X R15, RZ, RZ, R17, P0 ;  /* 0x000000ffff0f7224 */ /* 0x000fc800000e0611 */
[----:B------:R-:W-:-:S04]  /*14b20*/  IMAD.WIDE.U32 R4, R15, UR8, RZ ;  /* 0x000000080f047c25 */ /* 0x000fc8000f8e00ff */
[----:B------:R-:W-:-:S04]  /*14b30*/  IMAD.WIDE.U32 R4, P0, R7, UR9, R4 ;  /* 0x0000000907047c25 */ /* 0x000fc8000f800004 */
[----:B------:R-:W-:-:S04]  /*14b40*/  IMAD.WIDE.U32 R6, R7, UR8, RZ ;  /* 0x0000000807067c25 */ /* 0x000fc8000f8e00ff */
[----:B------:R-:W-:Y:S01]  /*14b50*/  IMAD.X R3, RZ, RZ, RZ, P0 ;  /* 0x000000ffff037224 */ /* 0x000fe200000e06ff */
[----:B------:R-:W-:Y:S01]  /*14b60*/  IADD3 RZ, P0, R7, R4, RZ ;  /* 0x0000000407ff7210 */ /* 0x000fe20007f1e0ff */
[----:B------:R-:W-:-:S04]  /*14b70*/  IMAD.MOV.U32 R2, RZ, RZ, R5 ;  /* 0x000000ffff027224 */ /* 0x000fc800078e0005 */
[----:B------:R-:W-:-:S08]  /*14b80*/  IMAD.WIDE.U32.X R2, R15, UR9, R2, P0 ;  /* 0x000000090f027c25 */ /* 0x000fd000080e0402 */
.L_x_89:
[--C-:B------:R-:W-:Y:S01]  /*14b90*/  SHF.R.U64 R6, R2, UR10, R3.reuse ;  /* 0x0000000a02067c19 */ /* 0x100fe20008001203 */
[----:B------:R-:W-:Y:S01]  /*14ba0*/  ULDC.64 UR8, c[0x0][0x620] ;  /* 0x0001880000087ab9 */ /* 0x000fe20000000a00 */
[----:B------:R-:W-:Y:S01]  /*14bb0*/  SHF.R.U32.HI R2, RZ, UR10, R3 ;  /* 0x0000000aff027c19 */ /* 0x000fe20008011603 */
[----:B------:R-:W-:Y:S01]  /*14bc0*/  IMAD.MOV.U32 R3, RZ, RZ, R17 ;  /* 0x000000ffff037224 */ /* 0x000fe200078e0011 */
[----:B------:R-:W-:Y:S01]  /*14bd0*/  IADD3 R5, P0, RZ, -R6, RZ ;  /* 0x80000006ff057210 */ /* 0x000fe20007f1e0ff */
[----:B------:R-:W-:Y:S01]  /*14be0*/  ULDC UR7, c[0x0][0x150] ;  /* 0x0000540000077ab9 */ /* 0x000fe20000000800 */
[----:B0-----:R-:W-:Y:S01]  /*14bf0*/  I2FP.F32.U32 R7, R13 ;  /* 0x0000000d00077245 */ /* 0x001fe20000201000 */
[----:B------:R-:W0:Y:S01]  /*14c00*/  LDC R18, c[0x0][0x144] ;  /* 0x00005100ff127b82 */ /* 0x000e220000000800 */
[----:B------:R-:W-:Y:S01]  /*14c10*/  ULDC.64 UR10, c[0x0][0x640] ;  /* 0x00019000000a7ab9 */ /* 0x000fe20000000a00 */
[----:B------:R-:W-:Y:S01]  /*14c20*/  IMAD.X R2, RZ, RZ, ~R2, P0 ;  /* 0x000000ffff027224 */ /* 0x000fe200000e0e02 */
[----:B------:R-:W-:-:S03]  /*14c30*/  ISETP.NE.U32.AND P0, PT, RZ, UR10, PT ;  /* 0x0000000aff007c0c */ /* 0x000fc6000bf05070 */
[----:B------:R-:W-:Y:S01]  /*14c40*/  IMAD R4, R2, UR8, RZ ;  /* 0x0000000802047c24 */ /* 0x000fe2000f8e02ff */
[----:B------:R-:W-:Y:S01]  /*14c50*/  ISETP.NE.AND.EX P0, PT, RZ, UR11, PT, P0 ;  /* 0x0000000bff007c0c */ /* 0x000fe2000bf05300 */
[----:B------:R-:W-:Y:S01]  /*14c60*/  IMAD.MOV.U32 R2, RZ, RZ, R14 ;  /* 0x000000ffff027224 */ /* 0x000fe200078e000e */
[----:B------:R-:W2:Y:S03]  /*14c70*/  LDC R15, c[0x0][0x148] ;  /* 0x00005200ff0f7b82 */ /* 0x000ea60000000800 */
[----:B------:R-:W-:Y:S01]  /*14c80*/  IMAD.WIDE.U32 R2, R5, UR8, R2 ;  /* 0x0000000805027c25 */ /* 0x000fe2000f8e0002 */
[----:B------:R-:W-:-:S03]  /*14c90*/  ULDC UR8, c[0x0][0x154] ;  /* 0x0000550000087ab9 */ /* 0x000fc60000000800 */
[----:B------:R-:W-:Y:S02]  /*14ca0*/  IMAD R5, R5, UR9, R4 ;  /* 0x0000000905057c24 */ /* 0x000fe4000f8e0204 */
[----:B------:R-:W-:Y:S01]  /*14cb0*/  FMUL R4, R7, UR7 ;  /* 0x0000000707047c20 */ /* 0x000fe20008400000 */
[----:B------:R-:W-:Y:S01]  /*14cc0*/  ULDC UR7, c[0x0][0x618] ;  /* 0x0001860000077ab9 */ /* 0x000fe20000000800 */
[----:B------:R-:W-:Y:S01]  /*14cd0*/  ULDC UR9, c[0x0][0x608] ;  /* 0x0001820000097ab9 */ /* 0x000fe20000000800 */
[----:B------:R-:W-:-:S03]  /*14ce0*/  IMAD.IADD R3, R3, 0x1, R5 ;  /* 0x0000000103037824 */ /* 0x000fc600078e0205 */
[----:B------:R-:W3:Y:S02]  /*14cf0*/  F2I.U32.TRUNC.NTZ R4, R4 ;  /* 0x0000000400047305 */ /* 0x000ee4000020f000 */
[----:B------:R-:W-:Y:S02]  /*14d00*/  SHF.R.U64 R7, R2, UR7, R3 ;  /* 0x0000000702077c19 */ /* 0x000fe40008001203 */
[----:B-1----:R-:W-:-:S05]  /*14d10*/  I2FP.F32.U32 R2, R10 ;  /* 0x0000000a00027245 */ /* 0x002fca0000201000 */
[----:B------:R-:W-:Y:S01]  /*14d20*/  FMUL R17, R2, UR8 ;  /* 0x0000000802117c20 */ /* 0x000fe20008400000 */
[----:B------:R-:W-:Y:S01]  /*14d30*/  SHF.R.U32.HI R2, RZ, UR7, R3 ;  /* 0x00000007ff027c19 */ /* 0x000fe20008011603 */
[----:B------:R-:W-:-:S03]  /*14d40*/  ULDC UR7, c[0x0][0x658] ;  /* 0x0001960000077ab9 */ /* 0x000fc60000000800 */
[--C-:B------:R-:W-:Y:S01]  /*14d50*/  SHF.R.U64 R16, R7, UR9, R2.reuse ;  /* 0x0000000907107c19 */ /* 0x100fe20008001202 */
[----:B------:R-:W1:Y:S01]  /*14d60*/  F2I.U32.TRUNC.NTZ R17, R17 ;  /* 0x0000001100117305 */ /* 0x000e62000020f000 */
[----:B------:R-:W-:Y:S01]  /*14d70*/  SHF.R.U32.HI R3, RZ, UR9, R2 ;  /* 0x00000009ff037c19 */ /* 0x000fe20008011602 */
[----:B---3--:R-:W-:-:S03]  /*14d80*/  IMAD.MOV R4, RZ, RZ, -R4 ;  /* 0x000000ffff047224 */ /* 0x008fc600078e0a04 */
[----:B------:R-:W-:Y:S01]  /*14d90*/  SHF.R.U64 R14, R16, UR7, R3 ;  /* 0x00000007100e7c19 */ /* 0x000fe20008001203 */
[----:B0-----:R-:W-:Y:S01]  /*14da0*/  IMAD R13, R18, R4, R13 ;  /* 0x00000004120d7224 */ /* 0x001fe200078e020d */
[----:B------:R-:W-:-:S03]  /*14db0*/  SHF.R.U32.HI R19, RZ, UR7, R3 ;  /* 0x00000007ff137c19 */ /* 0x000fc60008011603 */
[----:B------:R-:W-:Y:S02]  /*14dc0*/  IMAD.MOV.U32 R2, RZ, RZ, R14 ;  /* 0x000000ffff027224 */ /* 0x000fe400078e000e */
[----:B------:R-:W-:Y:S01]  /*14dd0*/  IMAD.MOV.U32 R3, RZ, RZ, R19 ;  /* 0x000000ffff037224 */ /* 0x000fe200078e0013 */
[----:B-1----:R-:W-:Y:S06]  /*14de0*/  @!P0 BRA `(.L_x_90) ;  /* 0x0000000000288947 */ /* 0x002fec0003800000 */
[----:B------:R-:W-:Y:S02]  /*14df0*/  ULDC UR7, c[0x0][0x64c] ;  /* 0x0001930000077ab9 */ /* 0x000fe40000000800 */
[----:B------:R-:W-:-:S05]  /*14e00*/  IADD3 R3, P0, R14, UR7, RZ ;  /* 0x000000070e037c10 */ /* 0x000fca000ff1e0ff */
[----:B------:R-:W-:-:S04]  /*14e10*/  IMAD.X R19, RZ, RZ, R19, P0 ;  /* 0x000000ffff137224 */ /* 0x000fc800000e0613 */
[----:B------:R-:W-:-:S04]  /*14e20*/  IMAD.WIDE.U32 R4, R19, UR10, RZ ;  /* 0x0000000a13047c25 */ /* 0x000fc8000f8e00ff */
[----:B------:R-:W-:-:S04]  /*14e30*/  IMAD.WIDE.U32 R4, P0, R3, UR11, R4 ;  /* 0x0000000b03047c25 */ /* 0x000fc8000f800004 */
[----:B------:R-:W-:-:S04]  /*14e40*/  IMAD.WIDE.U32 R2, R3, UR10, RZ ;  /* 0x0000000a03027c25 */ /* 0x000fc8000f8e00ff */
[----:B------:R-:W-:Y:S01]  /*14e50*/  IMAD.MOV.U32 R2, RZ, RZ, R5 ;  /* 0x000000ffff027224 */ /* 0x000fe200078e0005 */
[----:B------:R-:W-:Y:S01]  /*14e60*/  IADD3 RZ, P1, R3, R4, RZ ;  /* 0x0000000403ff7210 */ /* 0x000fe20007f3e0ff */
[----:B------:R-:W-:-:S04]  /*14e70*/  IMAD.X R3, RZ, RZ, RZ, P0 ;  /* 0x000000ffff037224 */ /* 0x000fc800000e06ff */
[----:B------:R-:W-:-:S08]  /*14e80*/  IMAD.WIDE.U32.X R2, R19, UR11, R2, P1 ;  /* 0x0000000b13027c25 */ /* 0x000fd000088e0402 */
.L_x_90:
[----:B------:R-:W0:Y:S01]  /*14e90*/  LDC R4, c[0x0][0x65c] ;  /* 0x00019700ff047b82 */ /* 0x000e220000000800 */
[----:B------:R-:W-:Y:S01]  /*14ea0*/  ULDC UR7, c[0x0][0x648] ;  /* 0x0001920000077ab9 */ /* 0x000fe20000000800 */
[----:B------:R-:W-:Y:S01]  /*14eb0*/  LOP3.LUT R16, R16, UR6, RZ, 0xc0, !PT ;  /* 0x0000000610107c12 */ /* 0x000fe2000f8ec0ff */
[----:B------:R-:W-:Y:S01]  /*14ec0*/  IMAD.MOV R17, RZ, RZ, -R17 ;  /* 0x000000ffff117224 */ /* 0x000fe200078e0a11 */
[----:B------:R-:W-:Y:S01]  /*14ed0*/  SHF.R.U64 R3, R2, UR7, R3 ;  /* 0x0000000702037c19 */ /* 0x000fe20008001203 */
[----:B------:R-:W-:Y:S01]  /*14ee0*/  ULDC UR7, c[0x0][0x638] ;  /* 0x00018e0000077ab9 */ /* 0x000fe20000000800 */
[----:B------:R-:W-:Y:S01]  /*14ef0*/  LOP3.LUT R7, R7, UR4, RZ, 0xc0, !PT ;  /* 0x0000000407077c12 */ /* 0x000fe2000f8ec0ff */
[----:B------:R-:W-:Y:S01]  /*14f00*/  ULDC UR8, c[0x0][0x610] ;  /* 0x0001840000087ab9 */ /* 0x000fe20000000800 */
[----:B------:R-:W-:Y:S02]  /*14f10*/  IMAD.MOV.U32 R2, RZ, RZ, 0x1 ;  /* 0x00000001ff027424 */ /* 0x000fe400078e00ff */
[----:B------:R-:W-:-:S02]  /*14f20*/  IMAD.MOV R5, RZ, RZ, -R3 ;  /* 0x000000ffff057224 */ /* 0x000fc400078e0a03 */
[----:B------:R-:W-:Y:S02]  /*14f30*/  IMAD R16, R3, UR5, R16 ;  /* 0x0000000503107c24 */ /* 0x000fe4000f8e0210 */
[----:B------:R-:W-:Y:S01]  /*14f40*/  IMAD R14, R5, UR7, R14 ;  /* 0x00000007050e7c24 */ /* 0x000fe2000f8e020e */
[----:B------:R-:W-:-:S03]  /*14f50*/  ULDC UR7, c[0x0][0x600] ;  /* 0x0001800000077ab9 */ /* 0x000fc60000000800 */
[----:B------:R-:W-:Y:S01]  /*14f60*/  IMAD R14, R14, UR7, R7 ;  /* 0x000000070e0e7c24 */ /* 0x000fe2000f8e0207 */
[----:B0-----:R-:W-:-:S13]  /*14f70*/  ISETP.NE.AND P0, PT, R4, 0x1, PT ;  /* 0x000000010400780c */ /* 0x001fda0003f05270 */
[----:B--2---:R-:W-:-:S04]  /*14f80*/  @P0 IMAD R13, R15, R17, R10 ;  /* 0x000000110f0d0224 */ /* 0x004fc800078e020a */
[----:B------:R-:W-:-:S05]  /*14f90*/  IMAD R13, R16, UR8, R13 ;  /* 0x00000008100d7c24 */ /* 0x000fca000f8e020d */
[----:B------:R-:W-:Y:S02]  /*14fa0*/  SEL R7, R14, R13, !P0 ;  /* 0x0000000d0e077207 */ /* 0x000fe40004000000 */
[----:B------:R-:W-:-:S07]  /*14fb0*/  SEL R5, R13, R14, !P0 ;  /* 0x0000000e0d057207 */ /* 0x000fce0004000000 */
.L_x_88:
[----:B------:R-:W-:Y:S05]  /*14fc0*/  BSYNC B1 ;  /* 0x0000000000017941 */ /* 0x000fea0003800000 */
.L_x_87:
[----:B------:R-:W-:-:S13]  /*14fd0*/  LOP3.LUT P0, RZ, R2, 0xff, RZ, 0xc0, !PT ;  /* 0x000000ff02ff7812 */ /* 0x000fda000780c0ff */
[----:B------:R-:W-:Y:S05]  /*14fe0*/  @P0 BRA `(.L_x_91) ;  /* 0xfffffff4001c0947 */ /* 0x000fea000383ffff */
[----:B------:R-:W-:Y:S05]  /*14ff0*/  BSYNC B0 ;  /* 0x0000000000007941 */ /* 0x000fea0003800000 */
.L_x_80:
[----:B------:R-:W-:-:S03]  /*15000*/  UMOV UR7, 0xffffffff ;  /* 0xffffffff00077882 */ /* 0x000fc60000000000 */
[----:B------:R-:W-:Y:S05]  /*15010*/  BRA.DIV UR7, `(.L_x_92) ;  /* 0x0000000a07487947 */ /* 0x000fea000b800000 */
[----:B------:R-:W-:-:S13]  /*15020*/  ELECT P0, URZ, PT ;  /* 0x00000000003f782f */ /* 0x000fda0003800000 */
.L_x_114:
[----:B------:R-:W-:Y:S04]  /*15030*/  BSSY B0, `(.L_x_93) ;  /* 0x0000074000007945 */ /* 0x000fe80003800000 */
[----:B------:R-:W-:Y:S05]  /*15040*/  @!P0 BRA `(.L_x_94) ;  /* 0x0000000400c88947 */ /* 0x000fea0003800000 */
[----:B------:R-:W-:-:S04]  /*15050*/  ULOP3.LUT UR7, UR13, 0x2, URZ, 0xfc, !UPT ;  /* 0x000000020d077892 */ /* 0x000fc8000f8efc3f */
[----:B------:R-:W-:-:S06]  /*15060*/  UISETP.NE.AND UP0, UPT, UR7, 0x3, UPT ;  /* 0x000000030700788c */ /* 0x000fcc000bf05270 */
[----:B------:R-:W-:-:S13]  /*15070*/  PLOP3.LUT P0, PT, PT, PT, UP0, 0x80, 0x0 ;  /* 0x000000000000781c */ /* 0x000fda0003f0f008 */
[----:B------:R-:W-:Y:S05]  /*15080*/  @!P0 BRA `(.L_x_95) ;  /* 0x0000000000048947 */ /* 0x000fea0003800000 */
[----:B------:R-:W-:Y:S01]  /*15090*/  BPT.TRAP 0x1 ;  /* 0x000000040000795c */ /* 0x000fe20000300000 */
.L_x_95:
[----:B------:R-:W0:Y:S01]  /*150a0*/  S2R R3, SR_CgaCtaId ;  /* 0x0000000000037919 */ /* 0x000e220000008800 */
[----:B------:R-:W-:Y:S02]  /*150b0*/  MOV R0, 0x400 ;  /* 0x0000040000007802 */ /* 0x000fe40000000f00 */
[----:B------:R-:W-:Y:S02]  /*150c0*/  SHF.L.U32 R2, R9, 0x1f, RZ ;  /* 0x0000001f09027819 */ /* 0x000fe400000006ff */
[----:B0-----:R-:W-:-:S05]  /*150d0*/  LEA R3, R3, R0, 0x18 ;  /* 0x0000000003037211 */ /* 0x001fca00078ec0ff */
[----:B------:R-:W-:-:S04]  /*150e0*/  VIADD R3, R3, 0x60 ;  /* 0x0000006003037836 */ /* 0x000fc80000000000 */
[C---:B------:R-:W-:Y:S02]  /*150f0*/  IMAD R5, R12.reuse, 0x8, R3 ;  /* 0x000000080c057824 */ /* 0x040fe400078e0203 */
[----:B------:R-:W-:Y:S02]  /*15100*/  VIADD R12, R12, 0x1 ;  /* 0x000000010c0c7836 */ /* 0x000fe40000000000 */
[----:B------:R-:W0:Y:S03]  /*15110*/  SYNCS.PHASECHK.TRANS64.TRYWAIT P0, [R5+URZ], R2 ;  /* 0x00000002050075a7 */ /* 0x000e26000800017f */
[----:B------:R-:W-:-:S04]  /*15120*/  ISETP.NE.AND P1, PT, R12, 0xc, PT ;  /* 0x0000000c0c00780c */ /* 0x000fc80003f25270 */
[----:B------:R-:W-:Y:S02]  /*15130*/  SEL R0, RZ, 0x1, P1 ;  /* 0x00000001ff007807 */ /* 0x000fe40000800000 */
[----:B------:R-:W-:Y:S02]  /*15140*/  SEL R12, R12, RZ, P1 ;  /* 0x000000ff0c0c7207 */ /* 0x000fe40000800000 */
[----:B------:R-:W-:-:S03]  /*15150*/  LOP3.LUT R9, R9, R0, RZ, 0x3c, !PT ;  /* 0x0000000009097212 */ /* 0x000fc600078e3cff */
[----:B------:R-:W-:Y:S01]  /*15160*/  IMAD R7, R12, 0x8, R3 ;  /* 0x000000080c077824 */ /* 0x000fe200078e0203 */
[----:B------:R-:W-:Y:S01]  /*15170*/  SHF.L.U32 R4, R9, 0x1f, RZ ;  /* 0x0000001f09047819 */ /* 0x000fe200000006ff */
[----:B0-----:R-:W-:Y:S06]  /*15180*/  @!P0 BRA `(.L_x_96) ;  /* 0x00000008000c8947 */ /* 0x001fec0003800000 */
.L_x_115:
[----:B------:R-:W1:Y:S01]  /*15190*/  SYNCS.PHASECHK.TRANS64.TRYWAIT P0, [R7+URZ], R4 ;  /* 0x00000004070075a7 */ /* 0x000e62000800017f */
[----:B------:R-:W-:-:S05]  /*151a0*/  VIADD R0, R12, 0x1 ;  /* 0x000000010c007836 */ /* 0x000fca0000000000 */
[----:B------:R-:W-:-:S04]  /*151b0*/  ISETP.NE.AND P1, PT, R0, 0xc, PT ;  /* 0x0000000c0000780c */ /* 0x000fc80003f25270 */
[----:B0-----:R-:W-:Y:S02]  /*151c0*/  SEL R2, RZ, 0x1, P1 ;  /* 0x00000001ff027807 */ /* 0x001fe40000800000 */
[----:B------:R-:W-:Y:S02]  /*151d0*/  SEL R0, R0, RZ, P1 ;  /* 0x000000ff00007207 */ /* 0x000fe40000800000 */
[----:B------:R-:W-:-:S03]  /*151e0*/  LOP3.LUT R9, R9, R2, RZ, 0x3c, !PT ;  /* 0x0000000209097212 */ /* 0x000fc600078e3cff */
[----:B------:R-:W-:Y:S01]  /*151f0*/  IMAD R6, R0, 0x8, R3 ;  /* 0x0000000800067824 */ /* 0x000fe200078e0203 */
[----:B------:R-:W-:Y:S01]  /*15200*/  SHF.L.U32 R5, R9, 0x1f, RZ ;  /* 0x0000001f09057819 */ /* 0x000fe200000006ff */
[----:B-1----:R-:W-:Y:S06]  /*15210*/  @!P0 BRA `(.L_x_97) ;  /* 0x0000000400fc8947 */ /* 0x002fec0003800000 */
.L_x_116:
[----:B------:R-:W1:Y:S01]  /*15220*/  SYNCS.PHASECHK.TRANS64.TRYWAIT P0, [R6+URZ], R5 ;  /* 0x00000005060075a7 */ /* 0x000e62000800017f */
[----:B------:R-:W-:-:S05]  /*15230*/  VIADD R0, R0, 0x1 ;  /* 0x0000000100007836 */ /* 0x000fca0000000000 */
[----:B------:R-:W-:-:S04]  /*15240*/  ISETP.NE.AND P1, PT, R0, 0xc, PT ;  /* 0x0000000c0000780c */ /* 0x000fc80003f25270 */
[----:B------:R-:W-:Y:S02]  /*15250*/  SEL R2, RZ, 0x1, P1 ;  /* 0x00000001ff027807 */ /* 0x000fe40000800000 */
[----:B------:R-:W-:Y:S02]  /*15260*/  SEL R0, R0, RZ, P1 ;  /* 0x000000ff00007207 */ /* 0x000fe40000800000 */
[----:B------:R-:W-:-:S03]  /*15270*/  LOP3.LUT R9, R9, R2, RZ, 0x3c, !PT ;  /* 0x0000000209097212 */ /* 0x000fc600078e3cff */
[----:B0-----:R-:W-:Y:S01]  /*15280*/  IMAD R7, R0, 0x8, R3 ;  /* 0x0000000800077824 */ /* 0x001fe200078e0203 */
[----:B------:R-:W-:Y:S01]  /*15290*/  SHF.L.U32 R4, R9, 0x1f, RZ ;  /* 0x0000001f09047819 */ /* 0x000fe200000006ff */
[----:B-1----:R-:W-:Y:S06]  /*152a0*/  @!P0 BRA `(.L_x_98) ;  /* 0x0000000400ec8947 */ /* 0x002fec0003800000 */
.L_x_117:
        /* <DEDUP_REMOVED lines=9> */
.L_x_118:
        /* <DEDUP_REMOVED lines=9> */
.L_x_119:
        /* <DEDUP_REMOVED lines=9> */
.L_x_120:
        /* <DEDUP_REMOVED lines=9> */
.L_x_121:
        /* <DEDUP_REMOVED lines=9> */
.L_x_122:
        /* <DEDUP_REMOVED lines=9> */
.L_x_123:
        /* <DEDUP_REMOVED lines=9> */
.L_x_124:
[----:B------:R-:W1:Y:S01]  /*156a0*/  SYNCS.PHASECHK.TRANS64.TRYWAIT P0, [R6+URZ], R5 ;  /* 0x00000005060075a7 */ /* 0x000e62000800017f */
[----:B------:R-:W-:-:S05]  /*156b0*/  VIADD R0, R0, 0x1 ;  /* 0x0000000100007836 */ /* 0x000fca0000000000 */
[----:B------:R-:W-:-:S04]  /*156c0*/  ISETP.NE.AND P1, PT, R0, 0xc, PT ;  /* 0x0000000c0000780c */ /* 0x000fc80003f25270 */
[----:B------:R-:W-:Y:S02]  /*156d0*/  SEL R2, RZ, 0x1, P1 ;  /* 0x00000001ff027807 */ /* 0x000fe40000800000 */
[----:B------:R-:W-:Y:S02]  /*156e0*/  SEL R0, R0, RZ, P1 ;  /* 0x000000ff00007207 */ /* 0x000fe40000800000 */
[----:B------:R-:W-:Y:S01]  /*156f0*/  LOP3.LUT R2, R9, R2, RZ, 0x3c, !PT ;  /* 0x0000000209027212 */ /* 0x000fe200078e3cff */
[----:B-1----:R-:W-:Y:S06]  /*15700*/  @!P0 BRA `(.L_x_106) ;  /* 0x0000000400748947 */ /* 0x002fec0003800000 */
.L_x_125:
[----:B------:R-:W-:Y:S01]  /*15710*/  IMAD R3, R0, 0x8, R3 ;  /* 0x0000000800037824 */ /* 0x000fe200078e0203 */
[----:B------:R-:W-:-:S07]  /*15720*/  SHF.L.U32 R0, R2, 0x1f, RZ ;  /* 0x0000001f02007819 */ /* 0x000fce00000006ff */
.L_x_107:
[----:B--2---:R2:W3:Y:S02]  /*15730*/  SYNCS.PHASECHK.TRANS64.TRYWAIT P0, [R3+URZ], R0 ;  /* 0x00000000030075a7 */ /* 0x0044e4000800017f */
[----:B---3--:R-:W-:Y:S05]  /*15740*/  @!P0 NANOSLEEP.SYNCS 0x989680 ;  /* 0x009896800000895d */ /* 0x008fea0003900000 */
[----:B------:R-:W3:Y:S02]  /*15750*/  @!P0 SYNCS.PHASECHK.TRANS64 P0, [R3+URZ], R0 ;  /* 0x00000000030085a7 */ /* 0x000ee4000800007f */
[----:B---3--:R-:W-:Y:S05]  /*15760*/  @!P0 BRA `(.L_x_107) ;  /* 0xfffffffc00f08947 */ /* 0x008fea000383ffff */
.L_x_94:
[----:B------:R-:W-:Y:S05]  /*15770*/  BSYNC B0 ;  /* 0x0000000000007941 */ /* 0x000fea0003800000 */
.L_x_93:
[----:B------:R-:W-:Y:S05]  /*15780*/  EXIT ;  /* 0x000000000000794d */ /* 0x000fea0003800000 */
.L_x_22:
[----:B-1----:R-:W-:-:S04]  /*15790*/  IMAD.U32 R3, RZ, RZ, UR7 ;  /* 0x00000007ff037e24 */ /* 0x002fc8000f8e00ff */
[----:B------:R1:W3:Y:S03]  /*157a0*/  SYNCS.PHASECHK.TRANS64.TRYWAIT P0, [R3+URZ], R2 ;  /* 0x00000002030075a7 */ /* 0x0002e6000800017f */
[----:B---3--:R-:W-:Y:S05]  /*157b0*/  @!P0 NANOSLEEP.SYNCS 0x989680 ;  /* 0x009896800000895d */ /* 0x008fea0003900000 */
[----:B------:R-:W3:Y:S02]  /*157c0*/  @!P0 SYNCS.PHASECHK.TRANS64 P0, [R3+URZ], R2 ;  /* 0x00000002030085a7 */ /* 0x000ee4000800007f */
[----:B---3--:R-:W-:Y:S05]  /*157d0*/  @!P0 BRA `(.L_x_22) ;  /* 0xfffffffc00ec8947 */ /* 0x008fea000383ffff */
[----:B------:R-:W-:Y:S05]  /*157e0*/  BRA `(.L_x_21) ;  /* 0xfffffec800087947 */ /* 0x000fea000383ffff */
.L_x_28:
[----:B-----5:R1:W-:Y:S02]  /*157f0*/  STL [R1+0x94], R0 ;  /* 0x0000940001007387 */ /* 0x0203e40000100800 */
[----:B-1----:R-:W-:-:S04]  /*15800*/  IMAD.U32 R0, RZ, RZ, UR9 ;  /* 0x00000009ff007e24 */ /* 0x002fc8000f8e00ff */
[----:B------:R1:W4:Y:S03]  /*15810*/  SYNCS.PHASECHK.TRANS64.TRYWAIT P0, [R0+URZ], R229 ;  /* 0x000000e5000075a7 */ /* 0x000326000800017f */
[----:B----4-:R-:W-:Y:S05]  /*15820*/  @!P0 NANOSLEEP.SYNCS 0x989680 ;  /* 0x009896800000895d */ /* 0x010fea0003900000 */
[----:B------:R1:W4:Y:S02]  /*15830*/  @!P0 SYNCS.PHASECHK.TRANS64 P0, [R0+URZ], R229 ;  /* 0x000000e5000085a7 */ /* 0x000324000800007f */
[----:B-1----:R1:W5:Y:S02]  /*15840*/  LDL.LU R0, [R1+0x94] ;  /* 0x0000940001007983 */ /* 0x0023640000300800 */
[----:B-1--4-:R-:W-:Y:S05]  /*15850*/  @!P0 BRA `(.L_x_28) ;  /* 0xfffffffc00e48947 */ /* 0x012fea000383ffff */
[----:B------:R-:W-:Y:S05]  /*15860*/  BRA `(.L_x_27) ;  /* 0xfffffed800987947 */ /* 0x000fea000383ffff */
.L_x_81:
[----:B------:R-:W-:Y:S01]  /*15870*/  BSSY B1, `(.L_x_108) ;  /* 0x0000006000017945 */ /* 0x000fe20003800000 */
[----:B------:R-:W-:-:S07]  /*15880*/  IMAD.MOV.U32 R2, RZ, RZ, -0x1 ;  /* 0xffffffffff027424 */ /* 0x000fce00078e00ff */
[----:B------:R-:W-:Y:S05]  /*15890*/  WARPSYNC.COLLECTIVE R2, `(.L_x_109) ;  /* 0x00000000020c7348 */ /* 0x000fea0003c00000 */
[----:B------:R-:W-:Y:S02]  /*158a0*/  ELECT P0, UR62, PT ;  /* 0x00000000003e782f */ /* 0x000fe40003800000 */
[----:B------:R-:W-:Y:S01]  /*158b0*/  MOV R2, UR62 ;  /* 0x0000003e00027c02 */ /* 0x000fe20008000f00 */
[----:B------:R-:W-:Y:S10]  /*158c0*/  ENDCOLLECTIVE ;  /* 0x000000000000791b */ /* 0x000ff40003800000 */
.L_x_109:
[----:B------:R-:W-:Y:S05]  /*158d0*/  BSYNC B1 ;  /* 0x0000000000017941 */ /* 0x000fea0003800000 */
.L_x_108:
[----:B------:R-:W-:Y:S05]  /*158e0*/  BRA `(.L_x_110) ;  /* 0xffffffe800e87947 */ /* 0x000fea000383ffff */
.L_x_84:
[----:B0-----:R0:W2:Y:S02]  /*158f0*/  SYNCS.PHASECHK.TRANS64.TRYWAIT P0, [R13+URZ+0x60], R4 ;  /* 0x000060040d0075a7 */ /* 0x0010a4000800017f */
[----:B--2---:R-:W-:Y:S05]  /*15900*/  @!P0 NANOSLEEP.SYNCS 0x989680 ;  /* 0x009896800000895d */ /* 0x004fea0003900000 */
[----:B------:R-:W2:Y:S02]  /*15910*/  @!P0 SYNCS.PHASECHK.TRANS64 P0, [R13+URZ+0x60], R4 ;  /* 0x000060040d0085a7 */ /* 0x000ea4000800007f */
[----:B--2---:R-:W-:Y:S05]  /*15920*/  @!P0 BRA `(.L_x_84) ;  /* 0xfffffffc00f08947 */ /* 0x004fea000383ffff */
[----:B------:R-:W-:Y:S05]  /*15930*/  BRA `(.L_x_111) ;  /* 0xffffffec00247947 */ /* 0x000fea000383ffff */
.L_x_92:
[----:B------:R-:W-:Y:S01]  /*15940*/  BSSY B0, `(.L_x_112) ;  /* 0x0000006000007945 */ /* 0x000fe20003800000 */
[----:B------:R-:W-:-:S07]  /*15950*/  IMAD.MOV.U32 R2, RZ, RZ, -0x1 ;  /* 0xffffffffff027424 */ /* 0x000fce00078e00ff */
[----:B------:R-:W-:Y:S05]  /*15960*/  WARPSYNC.COLLECTIVE R2, `(.L_x_113) ;  /* 0x00000000020c7348 */ /* 0x000fea0003c00000 */
[----:B------:R-:W-:Y:S02]  /*15970*/  ELECT P0, UR62, PT ;  /* 0x00000000003e782f */ /* 0x000fe40003800000 */
[----:B------:R-:W-:Y:S01]  /*15980*/  MOV R2, UR62 ;  /* 0x0000003e00027c02 */ /* 0x000fe20008000f00 */
[----:B------:R-:W-:Y:S10]  /*15990*/  ENDCOLLECTIVE ;  /* 0x000000000000791b */ /* 0x000ff40003800000 */
.L_x_113:
[----:B------:R-:W-:Y:S05]  /*159a0*/  BSYNC B0 ;  /* 0x0000000000007941 */ /* 0x000fea0003800000 */
.L_x_112:
[----:B------:R-:W-:Y:S05]  /*159b0*/  BRA `(.L_x_114) ;  /* 0xfffffff4009c7947 */ /* 0x000fea000383ffff */
.L_x_96:
[----:B0-----:R0:W1:Y:S02]  /*159c0*/  SYNCS.PHASECHK.TRANS64.TRYWAIT P0, [R5+URZ], R2 ;  /* 0x00000002050075a7 */ /* 0x001064000800017f */
[----:B-1----:R-:W-:Y:S05]  /*159d0*/  @!P0 NANOSLEEP.SYNCS 0x989680 ;  /* 0x009896800000895d */ /* 0x002fea0003900000 */
[----:B------:R-:W1:Y:S02]  /*159e0*/  @!P0 SYNCS.PHASECHK.TRANS64 P0, [R5+URZ], R2 ;  /* 0x00000002050085a7 */ /* 0x000e64000800007f */
[----:B-1----:R-:W-:Y:S05]  /*159f0*/  @!P0 BRA `(.L_x_96) ;  /* 0xfffffffc00f08947 */ /* 0x002fea000383ffff */
[----:B------:R-:W-:Y:S05]  /*15a00*/  BRA `(.L_x_115) ;  /* 0xfffffff400e07947 */ /* 0x000fea000383ffff */
.L_x_97:
[----:B0-----:R0:W1:Y:S02]  /*15a10*/  SYNCS.PHASECHK.TRANS64.TRYWAIT P0, [R7+URZ], R4 ;  /* 0x00000004070075a7 */ /* 0x001064000800017f */
[----:B-1----:R-:W-:Y:S05]  /*15a20*/  @!P0 NANOSLEEP.SYNCS 0x989680 ;  /* 0x009896800000895d */ /* 0x002fea0003900000 */
[----:B------:R-:W1:Y:S02]  /*15a30*/  @!P0 SYNCS.PHASECHK.TRANS64 P0, [R7+URZ], R4 ;  /* 0x00000004070085a7 */ /* 0x000e64000800007f */
[----:B-1----:R-:W-:Y:S05]  /*15a40*/  @!P0 BRA `(.L_x_97) ;  /* 0xfffffffc00f08947 */ /* 0x002fea000383ffff */
[----:B------:R-:W-:Y:S05]  /*15a50*/  BRA `(.L_x_116) ;  /* 0xfffffff400f07947 */ /* 0x000fea000383ffff */
.L_x_98:
[----:B0-----:R0:W1:Y:S02]  /*15a60*/  SYNCS.PHASECHK.TRANS64.TRYWAIT P0, [R6+URZ], R5 ;  /* 0x00000005060075a7 */ /* 0x001064000800017f */
[----:B-1----:R-:W-:Y:S05]  /*15a70*/  @!P0 NANOSLEEP.SYNCS 0x989680 ;  /* 0x009896800000895d */ /* 0x002fea0003900000 */
[----:B------:R-:W1:Y:S02]  /*15a80*/  @!P0 SYNCS.PHASECHK.TRANS64 P0, [R6+URZ], R5 ;  /* 0x00000005060085a7 */ /* 0x000e64000800007f */
[----:B-1----:R-:W-:Y:S05]  /*15a90*/  @!P0 BRA `(.L_x_98) ;  /* 0xfffffffc00f08947 */ /* 0x002fea000383ffff */
[----:B------:R-:W-:Y:S05]  /*15aa0*/  BRA `(.L_x_117) ;  /* 0xfffffff800007947 */ /* 0x000fea000383ffff */
.L_x_99:
[----:B0-----:R0:W1:Y:S02]  /*15ab0*/  SYNCS.PHASECHK.TRANS64.TRYWAIT P0, [R7+URZ], R4 ;  /* 0x00000004070075a7 */ /* 0x001064000800017f */
[----:B-1----:R-:W-:Y:S05]  /*15ac0*/  @!P0 NANOSLEEP.SYNCS 0x989680 ;  /* 0x009896800000895d */ /* 0x002fea0003900000 */
[----:B------:R-:W1:Y:S02]  /*15ad0*/  @!P0 SYNCS.PHASECHK.TRANS64 P0, [R7+URZ], R4 ;  /* 0x00000004070085a7 */ /* 0x000e64000800007f */
[----:B-1----:R-:W-:Y:S05]  /*15ae0*/  @!P0 BRA `(.L_x_99) ;  /* 0xfffffffc00f08947 */ /* 0x002fea000383ffff */
[----:B------:R-:W-:Y:S05]  /*15af0*/  BRA `(.L_x_118) ;  /* 0xfffffff800107947 */ /* 0x000fea000383ffff */
.L_x_100:
[----:B0-----:R0:W1:Y:S02]  /*15b00*/  SYNCS.PHASECHK.TRANS64.TRYWAIT P0, [R6+URZ], R5 ;  /* 0x00000005060075a7 */ /* 0x001064000800017f */
[----:B-1----:R-:W-:Y:S05]  /*15b10*/  @!P0 NANOSLEEP.SYNCS 0x989680 ;  /* 0x009896800000895d */ /* 0x002fea0003900000 */
[----:B------:R-:W1:Y:S02]  /*15b20*/  @!P0 SYNCS.PHASECHK.TRANS64 P0, [R6+URZ], R5 ;  /* 0x00000005060085a7 */ /* 0x000e64000800007f */
[----:B-1----:R-:W-:Y:S05]  /*15b30*/  @!P0 BRA `(.L_x_100) ;  /* 0xfffffffc00f08947 */ /* 0x002fea000383ffff */
[----:B------:R-:W-:Y:S05]  /*15b40*/  BRA `(.L_x_119) ;  /* 0xfffffff800207947 */ /* 0x000fea000383ffff */
.L_x_101:
[----:B0-----:R0:W1:Y:S02]  /*15b50*/  SYNCS.PHASECHK.TRANS64.TRYWAIT P0, [R7+URZ], R4 ;  /* 0x00000004070075a7 */ /* 0x001064000800017f */
[----:B-1----:R-:W-:Y:S05]  /*15b60*/  @!P0 NANOSLEEP.SYNCS 0x989680 ;  /* 0x009896800000895d */ /* 0x002fea0003900000 */
[----:B------:R-:W1:Y:S02]  /*15b70*/  @!P0 SYNCS.PHASECHK.TRANS64 P0, [R7+URZ], R4 ;  /* 0x00000004070085a7 */ /* 0x000e64000800007f */
[----:B-1----:R-:W-:Y:S05]  /*15b80*/  @!P0 BRA `(.L_x_101) ;  /* 0xfffffffc00f08947 */ /* 0x002fea000383ffff */
[----:B------:R-:W-:Y:S05]  /*15b90*/  BRA `(.L_x_120) ;  /* 0xfffffff800307947 */ /* 0x000fea000383ffff */
.L_x_102:
[----:B0-----:R0:W1:Y:S02]  /*15ba0*/  SYNCS.PHASECHK.TRANS64.TRYWAIT P0, [R6+URZ], R5 ;  /* 0x00000005060075a7 */ /* 0x001064000800017f */
[----:B-1----:R-:W-:Y:S05]  /*15bb0*/  @!P0 NANOSLEEP.SYNCS 0x989680 ;  /* 0x009896800000895d */ /* 0x002fea0003900000 */
[----:B------:R-:W1:Y:S02]  /*15bc0*/  @!P0 SYNCS.PHASECHK.TRANS64 P0, [R6+URZ], R5 ;  /* 0x00000005060085a7 */ /* 0x000e64000800007f */
[----:B-1----:R-:W-:Y:S05]  /*15bd0*/  @!P0 BRA `(.L_x_102) ;  /* 0xfffffffc00f08947 */ /* 0x002fea000383ffff */
[----:B------:R-:W-:Y:S05]  /*15be0*/  BRA `(.L_x_121) ;  /* 0xfffffff800407947 */ /* 0x000fea000383ffff */
.L_x_103:
[----:B0-----:R0:W1:Y:S02]  /*15bf0*/  SYNCS.PHASECHK.TRANS64.TRYWAIT P0, [R7+URZ], R4 ;  /* 0x00000004070075a7 */ /* 0x001064000800017f */
[----:B-1----:R-:W-:Y:S05]  /*15c00*/  @!P0 NANOSLEEP.SYNCS 0x989680 ;  /* 0x009896800000895d */ /* 0x002fea0003900000 */
[----:B------:R-:W1:Y:S02]  /*15c10*/  @!P0 SYNCS.PHASECHK.TRANS64 P0, [R7+URZ], R4 ;  /* 0x00000004070085a7 */ /* 0x000e64000800007f */
[----:B-1----:R-:W-:Y:S05]  /*15c20*/  @!P0 BRA `(.L_x_103) ;  /* 0xfffffffc00f08947 */ /* 0x002fea000383ffff */
[----:B------:R-:W-:Y:S05]  /*15c30*/  BRA `(.L_x_122) ;  /* 0xfffffff800507947 */ /* 0x000fea000383ffff */
.L_x_104:
[----:B0-----:R0:W1:Y:S02]  /*15c40*/  SYNCS.PHASECHK.TRANS64.TRYWAIT P0, [R6+URZ], R5 ;  /* 0x00000005060075a7 */ /* 0x001064000800017f */
[----:B-1----:R-:W-:Y:S05]  /*15c50*/  @!P0 NANOSLEEP.SYNCS 0x989680 ;  /* 0x009896800000895d */ /* 0x002fea0003900000 */
[----:B------:R-:W1:Y:S02]  /*15c60*/  @!P0 SYNCS.PHASECHK.TRANS64 P0, [R6+URZ], R5 ;  /* 0x00000005060085a7 */ /* 0x000e64000800007f */
[----:B-1----:R-:W-:Y:S05]  /*15c70*/  @!P0 BRA `(.L_x_104) ;  /* 0xfffffffc00f08947 */ /* 0x002fea000383ffff */
[----:B------:R-:W-:Y:S05]  /*15c80*/  BRA `(.L_x_123) ;  /* 0xfffffff800607947 */ /* 0x000fea000383ffff */
.L_x_105:
[----:B0-----:R0:W1:Y:S02]  /*15c90*/  SYNCS.PHASECHK.TRANS64.TRYWAIT P0, [R7+URZ], R4 ;  /* 0x00000004070075a7 */ /* 0x001064000800017f */
[----:B-1----:R-:W-:Y:S05]  /*15ca0*/  @!P0 NANOSLEEP.SYNCS 0x989680 ;  /* 0x009896800000895d */ /* 0x002fea0003900000 */
[----:B------:R-:W1:Y:S02]  /*15cb0*/  @!P0 SYNCS.PHASECHK.TRANS64 P0, [R7+URZ], R4 ;  /* 0x00000004070085a7 */ /* 0x000e64000800007f */
[----:B-1----:R-:W-:Y:S05]  /*15cc0*/  @!P0 BRA `(.L_x_105) ;  /* 0xfffffffc00f08947 */ /* 0x002fea000383ffff */
[----:B------:R-:W-:Y:S05]  /*15cd0*/  BRA `(.L_x_124) ;  /* 0xfffffff800707947 */ /* 0x000fea000383ffff */
.L_x_106:
[----:B-1----:R1:W2:Y:S02]  /*15ce0*/  SYNCS.PHASECHK.TRANS64.TRYWAIT P0, [R6+URZ], R5 ;  /* 0x00000005060075a7 */ /* 0x0022a4000800017f */
[----:B--2---:R-:W-:Y:S05]  /*15cf0*/  @!P0 NANOSLEEP.SYNCS 0x989680 ;  /* 0x009896800000895d */ /* 0x004fea0003900000 */
[----:B------:R-:W2:Y:S02]  /*15d00*/  @!P0 SYNCS.PHASECHK.TRANS64 P0, [R6+URZ], R5 ;  /* 0x00000005060085a7 */ /* 0x000ea4000800007f */
[----:B--2---:R-:W-:Y:S05]  /*15d10*/  @!P0 BRA `(.L_x_106) ;  /* 0xfffffffc00f08947 */ /* 0x004fea000383ffff */
[----:B------:R-:W-:Y:S05]  /*15d20*/  BRA `(.L_x_125) ;  /* 0xfffffff800787947 */ /* 0x000fea000383ffff */
.L_x_126:
[----:B------:R-:W-:-:S00]  /*15d30*/  BRA `(.L_x_126) ;  /* 0xfffffffc00fc7947 */ /* 0x000fc0000383ffff */
[----:B------:R-:W-:-:S00]  /*15d40*/  NOP ;  /* 0x0000000000007918 */ /* 0x000fc00000000000 */
        /* <DEDUP_REMOVED lines=11> */
.L_x_127:


//--------------------- .nv.shared._ZN7cutlass13device_kernelINS_4gemm6kernel13GemmUniversalIN4cute5tupleIJiiiiEEENS1_10collective13CollectiveMmaINS1_37MainloopSm90TmaGmmaWarpSpecializedFP8ILi12ENS5_IJNS4_1CILi2EEENSA_ILi1EEESC_EEENS1_35KernelTmaWarpSpecializedCooperativeEEENS5_IJNSA_ILi512EEENSA_ILi64EEENSA_ILi32EEEEEENS_12float_e4m3_tENS5_IJlSC_lEEESK_SL_NS4_8TiledMMAINS4_8MMA_AtomIJNS4_4SM904GMMA30MMA_64x64x32_F32E4M3E4M3_SS_TNILNSP_7ScaleInE1ELSR_1EEEEEENS4_6LayoutISD_NS5_IJSC_NSA_ILi0EEESV_EEEEENS5_IJNS4_10UnderscoreESY_SY_EEEEENS4_13SM90_TMA_LOADENS4_14ComposedLayoutINS4_7SwizzleILi1ELi4ELi3EEENS4_18smem_ptr_flag_bitsILi8EEENSU_INS5_IJNSA_ILi8EEESI_EEENS5_IJSI_SC_EEEEEEEvNS4_8identityENS4_23SM90_TMA_LOAD_MULTICASTES1B_vS1C_EENS_8epilogue10collective6detail29Sm90TmaWarpSpecializedAdapterINS1G_15DefaultEpilogueISK_SL_SL_NS1F_6thread17LinearCombinationISK_Li1EffLNS1K_9ScaleType4KindE0ELNS_15FloatRoundStyleE2ESK_EENS1_15EpilogueDefaultEEEEEvvEEEEvNT_6ParamsE --------------------------
	.section	.nv.shared._ZN7cutlass13device_kernelINS_4gemm6kernel13GemmUniversalIN4cute5tupleIJiiiiEEENS1_10collective13CollectiveMmaINS1_37MainloopSm90TmaGmmaWarpSpecializedFP8ILi12ENS5_IJNS4_1CILi2EEENSA_ILi1EEESC_EEENS1_35KernelTmaWarpSpecializedCooperativeEEENS5_IJNSA_ILi512EEENSA_ILi64EEENSA_ILi32EEEEEENS_12float_e4m3_tENS5_IJlSC_lEEESK_SL_NS4_8TiledMMAINS4_8MMA_AtomIJNS4_4SM904GMMA30MMA_64x64x32_F32E4M3E4M3_SS_TNILNSP_7ScaleInE1ELSR_1EEEEEENS4_6LayoutISD_NS5_IJSC_NSA_ILi0EEESV_EEEEENS5_IJNS4_10UnderscoreESY_SY_EEEEENS4_13SM90_TMA_LOADENS4_14ComposedLayoutINS4_7SwizzleILi1ELi4ELi3EEENS4_18smem_ptr_flag_bitsILi8EEENSU_INS5_IJNSA_ILi8EEESI_EEENS5_IJSI_SC_EEEEEEEvNS4_8identityENS4_23SM90_TMA_LOAD_MULTICASTES1B_vS1C_EENS_8epilogue10collective6detail29Sm90TmaWarpSpecializedAdapterINS1G_15DefaultEpilogueISK_SL_SL_NS1F_6thread17LinearCombinationISK_Li1EffLNS1K_9ScaleType4KindE0ELNS_15FloatRoundStyleE2ESK_EENS1_15EpilogueDefaultEEEEEvvEEEEvNT_6ParamsE,"aw",@nobits
	.sectionflags	@""
	.align	16
	.zero		1024


//--------------------- .nv.shared.reserved.0     --------------------------
	.section	.nv.shared.reserved.0,"aw",@nobits
	.weak		__nv_reservedSMEM_offset_0_alias
	.size		__nv_reservedSMEM_offset_0_alias, 0, 0
	.other		__nv_reservedSMEM_offset_0_alias,@"STO_CUDA_RESERVED_SHARED STV_DEFAULT"
__nv_reservedSMEM_offset_0_alias:
	.zero		0


//--------------------- .nv.global                --------------------------
	.section	.nv.global,"aw",@nobits
.nv.global:
	.type		_ZN40_INTERNAL_faf7d445_4_k_cu_261b3296_152474cute1_E,@object
	.size		_ZN40_INTERNAL_faf7d445_4_k_cu_261b3296_152474cute1_E,(_ZN40_INTERNAL_faf7d445_4_k_cu_261b3296_152474cuda3std3__45__cpo6cbeginE - _ZN40_INTERNAL_faf7d445_4_k_cu_261b3296_152474cute1_E)
_ZN40_INTERNAL_faf7d445_4_k_cu_261b3296_152474cute1_E:
	.zero		1
	.type		_ZN40_INTERNAL_faf7d445_4_k_cu_261b3296_152474cuda3std3__45__cpo6cbeginE,@object
	.size		_ZN40_INTERNAL_faf7d445_4_k_cu_261b3296_152474cuda3std3__45__cpo6cbeginE,(_ZN40_INTERNAL_faf7d445_4_k_cu_261b3296_152474cuda3std3__48in_placeE - _ZN40_INTERNAL_faf7d445_4_k_cu_261b3296_152474cuda3std3__45__cpo6cbeginE)
_ZN40_INTERNAL_faf7d445_4_k_cu_261b3296_152474cuda3std3__45__cpo6cbeginE:
	.zero		1
	.type		_ZN40_INTERNAL_faf7d445_4_k_cu_261b3296_152474cuda3std3__48in_placeE,@object
	.size		_ZN40_INTERNAL_faf7d445_4_k_cu_261b3296_152474cuda3std3__48in_placeE,(_ZN40_INTERNAL_faf7d445_4_k_cu_261b3296_152474cuda3std6ranges3__45__cpo9iter_moveE - _ZN40_INTERNAL_faf7d445_4_k_cu_261b3296_152474cuda3std3__48in_placeE)
_ZN40_INTERNAL_faf7d445_4_k_cu_261b3296_152474cuda3std3__48in_placeE:
	.zero		1
	.type		_ZN40_INTERNAL_faf7d445_4_k_cu_261b3296_152474cuda3std6ranges3__45__cpo9iter_moveE,@object
	.size		_ZN40_INTERNAL_faf7d445_4_k_cu_261b3296_152474cuda3std6ranges3__45__cpo9iter_moveE,(_ZN40_INTERNAL_faf7d445_4_k_cu_261b3296_152474cuda3std3__45__cpo5beginE - _ZN40_INTERNAL_faf7d445_4_k_cu_261b3296_152474cuda3std6ranges3__45__cpo9iter_moveE)
_ZN40_INTERNAL_faf7d445_4_k_cu_261b3296_152474cuda3std6ranges3__45__cpo9iter_moveE:
	.zero		1
	.type		_ZN40_INTERNAL_faf7d445_4_k_cu_261b3296_152474cuda3std3__45__cpo5beginE,@object
	.size		_ZN40_INTERNAL_faf7d445_4_k_cu_261b3296_152474cuda3std3__45__cpo5beginE,(_ZN40_INTERNAL_faf7d445_4_k_cu_261b3296_152474cuda3std3__442_GLOBAL__N__faf7d445_4_k_cu_261b3296_152476ignoreE - _ZN40_INTERNAL_faf7d445_4_k_cu_261b3296_152474cuda3std3__45__cpo5beginE)
_ZN40_INTERNAL_faf7d445_4_k_cu_261b3296_152474cuda3std3__45__cpo5beginE:
	.zero		1
	.type		_ZN40_INTERNAL_faf7d445_4_k_cu_261b3296_152474cuda3std3__442_GLOBAL__N__faf7d445_4_k_cu_261b3296_152476ignoreE,@object
	.size		_ZN40_INTERNAL_faf7d445_4_k_cu_261b3296_152474cuda3std3__442_GLOBAL__N__faf7d445_4_k_cu_261b3296_152476ignoreE,(_ZN40_INTERNAL_faf7d445_4_k_cu_261b3296_152474cute7productE - _ZN40_INTERNAL_faf7d445_4_k_cu_261b3296_152474cuda3std3__442_GLOBAL__N__faf7d445_4_k_cu_261b3296_152476ignoreE)
_ZN40_INTERNAL_faf7d445_4_k_cu_261b3296_152474cuda3std3__442_GLOBAL__N__faf7d445_4_k_cu_261b3296_152476ignoreE:
	.zero		1
	.type		_ZN40_INTERNAL_faf7d445_4_k_cu_261b3296_152474cute7productE,@object
	.size		_ZN40_INTERNAL_faf7d445_4_k_cu_261b3296_152474cute7productE,(_ZN40_INTERNAL_faf7d445_4_k_cu_261b3296_152474cuda3std3__45__cpo3endE - _ZN40_INTERNAL_faf7d445_4_k_cu_261b3296_152474cute7productE)
_ZN40_INTERNAL_faf7d445_4_k_cu_261b3296_152474cute7productE:
	.zero		1
	.type		_ZN40_INTERNAL_faf7d445_4_k_cu_261b3296_152474cuda3std3__45__cpo3endE,@object
	.size		_ZN40_INTERNAL_faf7d445_4_k_cu_261b3296_152474cuda3std3__45__cpo3endE,(_ZN40_INTERNAL_faf7d445_4_k_cu_261b3296_152474cuda3std3__419piecewise_constructE - _ZN40_INTERNAL_faf7d445_4_k_cu_261b3296_152474cuda3std3__45__cpo3endE)
_ZN40_INTERNAL_faf7d445_4_k_cu_261b3296_152474cuda3std3__45__cpo3endE:
	.zero		1
	.type		_ZN40_INTERNAL_faf7d445_4_k_cu_261b3296_152474cuda3std3__419piecewise_constructE,@object
	.size		_ZN40_INTERNAL_faf7d445_4_k_cu_261b3296_152474cuda3std3__419piecewise_constructE,(_ZN40_INTERNAL_faf7d445_4_k_cu_261b3296_152474cuda3std3__45__cpo4cendE - _ZN40_INTERNAL_faf7d445_4_k_cu_261b3296_152474cuda3std3__419piecewise_constructE)
_ZN40_INTERNAL_faf7d445_4_k_cu_261b3296_152474cuda3std3__419piecewise_constructE:
	.zero		1
	.type		_ZN40_INTERNAL_faf7d445_4_k_cu_261b3296_152474cuda3std3__45__cpo4cendE,@object
	.size		_ZN40_INTERNAL_faf7d445_4_k_cu_261b3296_152474cuda3std3__45__cpo4cendE,(_ZN40_INTERNAL_faf7d445_4_k_cu_261b3296_152474cuda3std6ranges3__45__cpo4swapE - _ZN40_INTERNAL_faf7d445_4_k_cu_261b3296_152474cuda3std3__45__cpo4cendE)
_ZN40_INTERNAL_faf7d445_4_k_cu_261b3296_152474cuda3std3__45__cpo4cendE:
	.zero		1
	.type		_ZN40_INTERNAL_faf7d445_4_k_cu_261b3296_152474cuda3std6ranges3__45__cpo4swapE,@object
	.size		_ZN40_INTERNAL_faf7d445_4_k_cu_261b3296_152474cuda3std6ranges3__45__cpo4swapE,(.L_7 - _ZN40_INTERNAL_faf7d445_4_k_cu_261b3296_152474cuda3std6ranges3__45__cpo4swapE)
_ZN40_INTERNAL_faf7d445_4_k_cu_261b3296_152474cuda3std6ranges3__45__cpo4swapE:
	.zero		1
.L_7:


//--------------------- .nv.constant0._ZN7cutlass13device_kernelINS_4gemm6kernel13GemmUniversalIN4cute5tupleIJiiiiEEENS1_10collective13CollectiveMmaINS1_37MainloopSm90TmaGmmaWarpSpecializedFP8ILi12ENS5_IJNS4_1CILi2EEENSA_ILi1EEESC_EEENS1_35KernelTmaWarpSpecializedCooperativeEEENS5_IJNSA_ILi512EEENSA_ILi64EEENSA_ILi32EEEEEENS_12float_e4m3_tENS5_IJlSC_lEEESK_SL_NS4_8TiledMMAINS4_8MMA_AtomIJNS4_4SM904GMMA30MMA_64x64x32_F32E4M3E4M3_SS_TNILNSP_7ScaleInE1ELSR_1EEEEEENS4_6LayoutISD_NS5_IJSC_NSA_ILi0EEESV_EEEEENS5_IJNS4_10UnderscoreESY_SY_EEEEENS4_13SM90_TMA_LOADENS4_14ComposedLayoutINS4_7SwizzleILi1ELi4ELi3EEENS4_18smem_ptr_flag_bitsILi8EEENSU_INS5_IJNSA_ILi8EEESI_EEENS5_IJSI_SC_EEEEEEEvNS4_8identityENS4_23SM90_TMA_LOAD_MULTICASTES1B_vS1C_EENS_8epilogue10collective6detail29Sm90TmaWarpSpecializedAdapterINS1G_15DefaultEpilogueISK_SL_SL_NS1F_6thread17LinearCombinationISK_Li1EffLNS1K_9ScaleType4KindE0ELNS_15FloatRoundStyleE2ESK_EENS1_15EpilogueDefaultEEEEEvvEEEEvNT_6ParamsE --------------------------
	.section	.nv.constant0._ZN7cutlass13device_kernelINS_4gemm6kernel13GemmUniversalIN4cute5tupleIJiiiiEEENS1_10collective13CollectiveMmaINS1_37MainloopSm90TmaGmmaWarpSpecializedFP8ILi12ENS5_IJNS4_1CILi2EEENSA_ILi1EEESC_EEENS1_35KernelTmaWarpSpecializedCooperativeEEENS5_IJNSA_ILi512EEENSA_ILi64EEENSA_ILi32EEEEEENS_12float_e4m3_tENS5_IJlSC_lEEESK_SL_NS4_8TiledMMAINS4_8MMA_AtomIJNS4_4SM904GMMA30MMA_64x64x32_F32E4M3E4M3_SS_TNILNSP_7ScaleInE1ELSR_1EEEEEENS4_6LayoutISD_NS5_IJSC_NSA_ILi0EEESV_EEEEENS5_IJNS4_10UnderscoreESY_SY_EEEEENS4_13SM90_TMA_LOADENS4_14ComposedLayoutINS4_7SwizzleILi1ELi4ELi3EEENS4_18smem_ptr_flag_bitsILi8EEENSU_INS5_IJNSA_ILi8EEESI_EEENS5_IJSI_SC_EEEEEEEvNS4_8identityENS4_23SM90_TMA_LOAD_MULTICASTES1B_vS1C_EENS_8epilogue10collective6detail29Sm90TmaWarpSpecializedAdapterINS1G_15DefaultEpilogueISK_SL_SL_NS1F_6thread17LinearCombinationISK_Li1EffLNS1K_9ScaleType4KindE0ELNS_15FloatRoundStyleE2ESK_EENS1_15EpilogueDefaultEEEEEvvEEEEvNT_6ParamsE,"a",@progbits
	.sectionflags	@""
	.align	4
.nv.constant0._ZN7cutlass13device_kernelINS_4gemm6kernel13GemmUniversalIN4cute5tupleIJiiiiEEENS1_10collective13CollectiveMmaINS1_37MainloopSm90TmaGmmaWarpSpecializedFP8ILi12ENS5_IJNS4_1CILi2EEENSA_ILi1EEESC_EEENS1_35KernelTmaWarpSpecializedCooperativeEEENS5_IJNSA_ILi512EEENSA_ILi64EEENSA_ILi32EEEEEENS_12float_e4m3_tENS5_IJlSC_lEEESK_SL_NS4_8TiledMMAINS4_8MMA_AtomIJNS4_4SM904GMMA30MMA_64x64x32_F32E4M3E4M3_SS_TNILNSP_7ScaleInE1ELSR_1EEEEEENS4_6LayoutISD_NS5_IJSC_NSA_ILi0EEESV_EEEEENS5_IJNS4_10UnderscoreESY_SY_EEEEENS4_13SM90_TMA_LOADENS4_14ComposedLayoutINS4_7SwizzleILi1ELi4ELi3EEENS4_18smem_ptr_flag_bitsILi8EEENSU_INS5_IJNSA_ILi8EEESI_EEENS5_IJSI_SC_EEEEEEEvNS4_8identityENS4_23SM90_TMA_LOAD_MULTICASTES1B_vS1C_EENS_8epilogue10collective6detail29Sm90TmaWarpSpecializedAdapterINS1G_15DefaultEpilogueISK_SL_SL_NS1F_6thread17LinearCombinationISK_Li1EffLNS1K_9ScaleType4KindE0ELNS_15FloatRoundStyleE2ESK_EENS1_15EpilogueDefaultEEEEEvvEEEEvNT_6ParamsE:
	.zero		1664


//--------------------- SYMBOLS --------------------------

	.type		.nv.reservedSmem.offset0,@object
	.size		.nv.reservedSmem.offset0,0x4
